	.target	sm_100a

	.elftype	@"ET_EXEC"


//--------------------- .note.nv.tkinfo           --------------------------
	.section	.note.nv.tkinfo,"",@"SHT_NOTE"
	.sectionflags	@"SHF_NOTE_NV_TKINFO"
	.tkinfo
        /*0018*/ 	.word	0x00000081
        /*0030*/ 	.string	""
        /*0030*/ 	.string	"ptxas-blackwell"
        /*0030*/ 	.string	"Cuda compilation tools, release 12.9, V12.9.86"
        /*0030*/ 	.string	"Build cuda_12.9.r12.9/compiler.36037853_0"
        /*0030*/ 	.string	"-v  -suppress-debug-info  -lineinfo  -arch sm_100a "



//--------------------- .note.nv.cuver            --------------------------
	.section	.note.nv.cuver,"",@"SHT_NOTE"
	.sectionflags	@"SHF_NOTE_NV_CUVER"
        /*0018*/ 	.short	0x0001
        /*001a*/ 	.short	0x0064
        /*001c*/ 	.short	0x0001
        /*001e*/ 	.short	0x0000
        /*0020*/ 	.short	0x0001
        /*0022*/ 	.short	0x0000


//--------------------- .nv.info                  --------------------------
	.section	.nv.info,"",@"SHT_CUDA_INFO"
	.align	4


	//----- nvinfo : EIATTR_REGCOUNT
	.align		4
        /*0000*/ 	.byte	0x04, 0x2f
        /*0002*/ 	.short	(.L_4 - .L_3)
	.align		4
.L_3:
        /*0004*/ 	.word	index@(gluon_tcgen05)
        /*0008*/ 	.word	0x00000027


	//----- nvinfo : EIATTR_FRAME_SIZE
	.align		4
.L_4:
        /*000c*/ 	.byte	0x04, 0x11
        /*000e*/ 	.short	(.L_6 - .L_5)
	.align		4
.L_5:
        /*0010*/ 	.word	index@($__internal_2_$__cuda_sm10x_tcgen05_guardrail_trap_unallocated_columns_being_dealloced)
        /*0014*/ 	.word	0x00000000


	//----- nvinfo : EIATTR_FRAME_SIZE
	.align		4
.L_6:
        /*0018*/ 	.byte	0x04, 0x11
        /*001a*/ 	.short	(.L_8 - .L_7)
	.align		4
.L_7:
        /*001c*/ 	.word	index@($__internal_1_$__cuda_sm10x_tcgen05_guardrail_trap_phase_invalid_during_alloc)
        /*0020*/ 	.word	0x00000000


	//----- nvinfo : EIATTR_FRAME_SIZE
	.align		4
.L_8:
        /*0024*/ 	.byte	0x04, 0x11
        /*0026*/ 	.short	(.L_10 - .L_9)
	.align		4
.L_9:
        /*0028*/ 	.word	index@($__internal_0_$__cuda_sm10x_tcgen05_guardrail_trap_col_being_dealloced_not_returned_by_alloc)
        /*002c*/ 	.word	0x00000000


	//----- nvinfo : EIATTR_FRAME_SIZE
	.align		4
.L_10:
        /*0030*/ 	.byte	0x04, 0x11
        /*0032*/ 	.short	(.L_12 - .L_11)
	.align		4
.L_11:
        /*0034*/ 	.word	index@(gluon_tcgen05)
        /*0038*/ 	.word	0x00000000


	//----- nvinfo : EIATTR_MIN_STACK_SIZE
	.align		4
.L_12:
        /*003c*/ 	.byte	0x04, 0x12
        /*003e*/ 	.short	(.L_14 - .L_13)
	.align		4
.L_13:
        /*0040*/ 	.word	index@(gluon_tcgen05)
        /*0044*/ 	.word	0x00000000
.L_14:


//--------------------- .nv.info.gluon_tcgen05    --------------------------
	.section	.nv.info.gluon_tcgen05,"",@"SHT_CUDA_INFO"
	.sectionflags	@""
	.align	4


	//----- nvinfo : EIATTR_CUDA_API_VERSION
	.align		4
        /*0000*/ 	.byte	0x04, 0x37
        /*0002*/ 	.short	(.L_16 - .L_15)
.L_15:
        /*0004*/ 	.word	0x00000081


	//----- nvinfo : EIATTR_KPARAM_INFO
	.align		4
.L_16:
        /*0008*/ 	.byte	0x04, 0x17
        /*000a*/ 	.short	(.L_18 - .L_17)
.L_17:
        /*000c*/ 	.word	0x00000000
        /*0010*/ 	.short	0x000a
        /*0012*/ 	.short	0x0048
        /*0014*/ 	.byte	0x00, 0xf4, 0x21, 0x00


	//----- nvinfo : EIATTR_KPARAM_INFO
	.align		4
.L_18:
        /*0018*/ 	.byte	0x04, 0x17
        /*001a*/ 	.short	(.L_20 - .L_19)
.L_19:
        /*001c*/ 	.word	0x00000000
        /*0020*/ 	.short	0x0009
        /*0022*/ 	.short	0x0040
        /*0024*/ 	.byte	0x00, 0xf4, 0x21, 0x00


	//----- nvinfo : EIATTR_KPARAM_INFO
	.align		4
.L_20:
        /*0028*/ 	.byte	0x04, 0x17
        /*002a*/ 	.short	(.L_22 - .L_21)
.L_21:
        /*002c*/ 	.word	0x00000000
        /*0030*/ 	.short	0x0008
        /*0032*/ 	.short	0x0038
        /*0034*/ 	.byte	0x00, 0xf0, 0x21, 0x00


	//----- nvinfo : EIATTR_KPARAM_INFO
	.align		4
.L_22:
        /*0038*/ 	.byte	0x04, 0x17
        /*003a*/ 	.short	(.L_24 - .L_23)
.L_23:
        /*003c*/ 	.word	0x00000000
        /*0040*/ 	.short	0x0007
        /*0042*/ 	.short	0x0030
        /*0044*/ 	.byte	0x00, 0xf0, 0x21, 0x00


	//----- nvinfo : EIATTR_KPARAM_INFO
	.align		4
.L_24:
        /*0048*/ 	.byte	0x04, 0x17
        /*004a*/ 	.short	(.L_26 - .L_25)
.L_25:
        /*004c*/ 	.word	0x00000000
        /*0050*/ 	.short	0x0006
        /*0052*/ 	.short	0x0028
        /*0054*/ 	.byte	0x00, 0xf0, 0x21, 0x00


	//----- nvinfo : EIATTR_KPARAM_INFO
	.align		4
.L_26:
        /*0058*/ 	.byte	0x04, 0x17
        /*005a*/ 	.short	(.L_28 - .L_27)
.L_27:
        /*005c*/ 	.word	0x00000000
        /*0060*/ 	.short	0x0005
        /*0062*/ 	.short	0x0020
        /*0064*/ 	.byte	0x00, 0xf0, 0x11, 0x00


	//----- nvinfo : EIATTR_KPARAM_INFO
	.align		4
.L_28:
        /*0068*/ 	.byte	0x04, 0x17
        /*006a*/ 	.short	(.L_30 - .L_29)
.L_29:
        /*006c*/ 	.word	0x00000000
        /*0070*/ 	.short	0x0004
        /*0072*/ 	.short	0x001c
        /*0074*/ 	.byte	0x00, 0xf0, 0x11, 0x00


	//----- nvinfo : EIATTR_KPARAM_INFO
	.align		4
.L_30:
        /*0078*/ 	.byte	0x04, 0x17
        /*007a*/ 	.short	(.L_32 - .L_31)
.L_31:
        /*007c*/ 	.word	0x00000000
        /*0080*/ 	.short	0x0003
        /*0082*/ 	.short	0x0018
        /*0084*/ 	.byte	0x00, 0xf0, 0x11, 0x00


	//----- nvinfo : EIATTR_KPARAM_INFO
	.align		4
.L_32:
        /*0088*/ 	.byte	0x04, 0x17
        /*008a*/ 	.short	(.L_34 - .L_33)
.L_33:
        /*008c*/ 	.word	0x00000000
        /*0090*/ 	.short	0x0002
        /*0092*/ 	.short	0x0010
        /*0094*/ 	.byte	0x00, 0xf4, 0x21, 0x00


	//----- nvinfo : EIATTR_KPARAM_INFO
	.align		4
.L_34:
        /*0098*/ 	.byte	0x04, 0x17
        /*009a*/ 	.short	(.L_36 - .L_35)
.L_35:
        /*009c*/ 	.word	0x00000000
        /*00a0*/ 	.short	0x0001
        /*00a2*/ 	.short	0x0008
        /*00a4*/ 	.byte	0x00, 0xf4, 0x21, 0x00


	//----- nvinfo : EIATTR_KPARAM_INFO
	.align		4
.L_36:
        /*00a8*/ 	.byte	0x04, 0x17
        /*00aa*/ 	.short	(.L_38 - .L_37)
.L_37:
        /*00ac*/ 	.word	0x00000000
        /*00b0*/ 	.short	0x0000
        /*00b2*/ 	.short	0x0000
        /*00b4*/ 	.byte	0x00, 0xf4, 0x21, 0x00


	//----- nvinfo : EIATTR_AT_ENTRY_FRAGMENTS
	.align		4
.L_38:
        /*00b8*/ 	.byte	0x04, 0x4f
        /*00ba*/ 	.short	(.L_40 - .L_39)


	//   ....[0]....
.L_39:
        /*00bc*/ 	.word	0x00000004


	//----- nvinfo : EIATTR_RESERVED_SMEM_USED
	.align		4
.L_40:
        /*00c0*/ 	.byte	0x01, 0x41
	.zero		2


	//----- nvinfo : EIATTR_SPARSE_MMA_MASK
	.align		4
        /*00c4*/ 	.byte	0x03, 0x50
        /*00c6*/ 	.short	0x0000


	//----- nvinfo : EIATTR_TCGEN05_1CTA_USED
	.align		4
        /*00c8*/ 	.byte	0x01, 0x51
	.zero		2


	//----- nvinfo : EIATTR_MAXREG_COUNT
	.align		4
        /*00cc*/ 	.byte	0x03, 0x1b
        /*00ce*/ 	.short	0x00ff


	//----- nvinfo : EIATTR_NUM_BARRIERS
	.align		4
        /*00d0*/ 	.byte	0x02, 0x4c
        /*00d2*/ 	.byte	0x01
	.zero		1


	//----- nvinfo : EIATTR_INT_WARP_WIDE_INSTR_OFFSETS
	.align		4
        /*00d4*/ 	.byte	0x04, 0x31
        /*00d6*/ 	.short	(.L_42 - .L_41)


	//   ....[0]....
.L_41:
        /*00d8*/ 	.word	0x00001780


	//   ....[1]....
        /*00dc*/ 	.word	0x000017a0


	//   ....[2]....
        /*00e0*/ 	.word	0x00001820


	//   ....[3]....
        /*00e4*/ 	.word	0x00001940


	//   ....[4]....
        /*00e8*/ 	.word	0x00001950


	//   ....[5]....
        /*00ec*/ 	.word	0x00001960


	//   ....[6]....
        /*00f0*/ 	.word	0x00001970


	//   ....[7]....
        /*00f4*/ 	.word	0x00001ba0


	//   ....[8]....
        /*00f8*/ 	.word	0x00001bb0


	//   ....[9]....
        /*00fc*/ 	.word	0x00001cd0


	//   ....[10]....
        /*0100*/ 	.word	0x00001ce0


	//   ....[11]....
        /*0104*/ 	.word	0x00001d30


	//   ....[12]....
        /*0108*/ 	.word	0x00001d70


	//   ....[13]....
        /*010c*/ 	.word	0x00001ea0


	//   ....[14]....
        /*0110*/ 	.word	0x00001eb0


	//   ....[15]....
        /*0114*/ 	.word	0x000020e0


	//   ....[16]....
        /*0118*/ 	.word	0x000020f0


	//   ....[17]....
        /*011c*/ 	.word	0x00002490


	//   ....[18]....
        /*0120*/ 	.word	0x000024e0


	//----- nvinfo : EIATTR_COOP_GROUP_MASK_REGIDS
	.align		4
.L_42:
        /*0124*/ 	.byte	0x04, 0x29
        /*0126*/ 	.short	(.L_44 - .L_43)


	//   ....[0]....
.L_43:
        /*0128*/ 	.word	0xffffffff


	//   ....[1]....
        /*012c*/ 	.word	0xffffffff


	//   ....[2]....
        /*0130*/ 	.word	0xffffffff


	//   ....[3]....
        /*0134*/ 	.word	0xffffffff


	//   ....[4]....
        /*0138*/ 	.word	0xffffffff


	//   ....[5]....
        /*013c*/ 	.word	0xffffffff


	//   ....[6]....
        /*0140*/ 	.word	0xffffffff


	//   ....[7]....
        /*0144*/ 	.word	0xffffffff


	//   ....[8]....
        /*0148*/ 	.word	0xffffffff


	//   ....[9]....
        /*014c*/ 	.word	0xffffffff


	//----- nvinfo : EIATTR_COOP_GROUP_INSTR_OFFSETS
	.align		4
.L_44:
        /*0150*/ 	.byte	0x04, 0x28
        /*0152*/ 	.short	(.L_46 - .L_45)


	//   ....[0]....
.L_45:
        /*0154*/ 	.word	0x00000050


	//   ....[1]....
        /*0158*/ 	.word	0x00000310


	//   ....[2]....
        /*015c*/ 	.word	0x00000500


	//   ....[3]....
        /*0160*/ 	.word	0x000009a0


	//   ....[4]....
        /*0164*/ 	.word	0x00000ae0


	//   ....[5]....
        /*0168*/ 	.word	0x00000fe0


	//   ....[6]....
        /*016c*/ 	.word	0x00001120


	//   ....[7]....
        /*0170*/ 	.word	0x00001610


	//   ....[8]....
        /*0174*/ 	.word	0x00002320


	//   ....[9]....
        /*0178*/ 	.word	0x00002590


	//----- nvinfo : EIATTR_VRC_CTA_INIT_COUNT
	.align		4
.L_46:
        /*017c*/ 	.byte	0x02, 0x4a
        /*017e*/ 	.byte	0x80
	.zero		1


	//----- nvinfo : EIATTR_MBARRIER_INSTR_OFFSETS
	.align		4
        /*0180*/ 	.byte	0x04, 0x39
        /*0182*/ 	.short	(.L_48 - .L_47)


	//   ....[0]....
.L_47:
        /*0184*/ 	.word	0x00001840
        /*0188*/ 	.word	0x000000ff
        /*018c*/ 	.word	0x00003000
        /*0190*/ 	.short	0x0100
        /*0192*/ 	.byte	0x08
	.zero		1


	//   ....[1]....
        /*0194*/ 	.word	0x00001850
        /*0198*/ 	.word	0x000000ff
        /*019c*/ 	.word	0x00003010
        /*01a0*/ 	.short	0x0100
        /*01a2*/ 	.byte	0x08
	.zero		1


	//   ....[2]....
        /*01a4*/ 	.word	0x00001ac0
        /*01a8*/ 	.word	0x000000ff
        /*01ac*/ 	.word	0x00003000
        /*01b0*/ 	.short	0x010a
        /*01b2*/ 	.byte	0x08
	.zero		1


	//   ....[3]....
        /*01b4*/ 	.word	0x00001c00
        /*01b8*/ 	.word	0x000000ff
        /*01bc*/ 	.word	0x00003010
        /*01c0*/ 	.short	0x010a
        /*01c2*/ 	.byte	0x08
	.zero		1


	//   ....[4]....
        /*01c4*/ 	.word	0x00001de0
        /*01c8*/ 	.word	0x000000ff
        /*01cc*/ 	.word	0x00003000
        /*01d0*/ 	.short	0x010a
        /*01d2*/ 	.byte	0x08
	.zero		1


	//   ....[5]....
        /*01d4*/ 	.word	0x00001ef0
        /*01d8*/ 	.word	0x000000ff
        /*01dc*/ 	.word	0x00003010
        /*01e0*/ 	.short	0x010a
        /*01e2*/ 	.byte	0x08
	.zero		1


	//   ....[6]....
        /*01e4*/ 	.word	0x00001f80
        /*01e8*/ 	.word	0x000000ff
        /*01ec*/ 	.word	0x00003000
        /*01f0*/ 	.short	0x0108
        /*01f2*/ 	.byte	0x08
	.zero		1


	//   ....[7]....
        /*01f4*/ 	.word	0x00001f90
        /*01f8*/ 	.word	0x000000ff
        /*01fc*/ 	.word	0x00003010
        /*0200*/ 	.short	0x0108
        /*0202*/ 	.byte	0x08
	.zero		1


	//   ....[8]....
        /*0204*/ 	.word	0x000025b0
        /*0208*/ 	.word	0x000000ff
        /*020c*/ 	.word	0x00003000
        /*0210*/ 	.short	0x010a
        /*0212*/ 	.byte	0x08
	.zero		1


	//   ....[9]....
        /*0214*/ 	.word	0x000025e0
        /*0218*/ 	.word	0x000000ff
        /*021c*/ 	.word	0x00003010
        /*0220*/ 	.short	0x010a
        /*0222*/ 	.byte	0x08
	.zero		1


	//   ....[10]....
        /*0224*/ 	.word	0x00002610
        /*0228*/ 	.word	0x000000ff
        /*022c*/ 	.word	0x00003000
        /*0230*/ 	.short	0x010a
        /*0232*/ 	.byte	0x08
	.zero		1


	//   ....[11]....
        /*0234*/ 	.word	0x00002640
        /*0238*/ 	.word	0x000000ff
        /*023c*/ 	.word	0x00003010
        /*0240*/ 	.short	0x010a
        /*0242*/ 	.byte	0x08
	.zero		1


	//----- nvinfo : EIATTR_NUM_MBARRIERS
	.align		4
.L_48:
        /*0244*/ 	.byte	0x03, 0x38
        /*0246*/ 	.short	0x0002


	//----- nvinfo : EIATTR_EXIT_INSTR_OFFSETS
	.align		4
        /*0248*/ 	.byte	0x04, 0x1c
        /*024a*/ 	.short	(.L_50 - .L_49)


	//   ....[0]....
.L_49:
        /*024c*/ 	.word	0x000025a0


	//----- nvinfo : EIATTR_REQNTID
	.align		4
.L_50:
        /*0250*/ 	.byte	0x04, 0x10
        /*0252*/ 	.short	(.L_52 - .L_51)
.L_51:
        /*0254*/ 	.word	0x00000100
        /*0258*/ 	.word	0x00000001
        /*025c*/ 	.word	0x00000001


	//----- nvinfo : EIATTR_CRS_STACK_SIZE
	.align		4
.L_52:
        /*0260*/ 	.byte	0x04, 0x1e
        /*0262*/ 	.short	(.L_54 - .L_53)
.L_53:
        /*0264*/ 	.word	0x00000000


	//----- nvinfo : EIATTR_CBANK_PARAM_SIZE
	.align		4
.L_54:
        /*0268*/ 	.byte	0x03, 0x19
        /*026a*/ 	.short	0x0050


	//----- nvinfo : EIATTR_PARAM_CBANK
	.align		4
        /*026c*/ 	.byte	0x04, 0x0a
        /*026e*/ 	.short	(.L_56 - .L_55)
	.align		4
.L_55:
        /*0270*/ 	.word	index@(.nv.constant0.gluon_tcgen05)
        /*0274*/ 	.short	0x0380
        /*0276*/ 	.short	0x0050


	//----- nvinfo : EIATTR_SW_WAR
	.align		4
.L_56:
        /*0278*/ 	.byte	0x04, 0x36
        /*027a*/ 	.short	(.L_58 - .L_57)
.L_57:
        /*027c*/ 	.word	0x00000008
.L_58:


//--------------------- .nv.compat                --------------------------
	.section	.nv.compat,"",@"SHT_CUDA_COMPAT_INFO"
	.align	4
        /*0000*/ 	.byte	0x02, 0x02, 0x02, 0x00, 0x02, 0x05, 0x05, 0x00, 0x02, 0x03, 0x03, 0x00, 0x02, 0x06, 0x01, 0x00


//--------------------- .nv.callgraph             --------------------------
	.section	.nv.callgraph,"",@"SHT_CUDA_CALLGRAPH"
	.align	4
	.sectionentsize	8
	.align		4
        /*0000*/ 	.word	0x00000000
	.align		4
        /*0004*/ 	.word	0xffffffff
	.align		4
        /*0008*/ 	.word	0x00000000
	.align		4
        /*000c*/ 	.word	0xfffffffe
	.align		4
        /*0010*/ 	.word	0x00000000
	.align		4
        /*0014*/ 	.word	0xfffffffd
	.align		4
        /*0018*/ 	.word	0x00000000
	.align		4
        /*001c*/ 	.word	0xfffffffc


//--------------------- .text.gluon_tcgen05       --------------------------
	.section	.text.gluon_tcgen05,"ax",@progbits
	.align	128
        .global         gluon_tcgen05
        .type           gluon_tcgen05,@function
        .size           gluon_tcgen05,(.L_x_73 - gluon_tcgen05)
        .other          gluon_tcgen05,@"STO_CUDA_ENTRY STV_DEFAULT"
gluon_tcgen05:
.text.gluon_tcgen05:
[----:B------:R-:W1:Y:S01]  /*0000*/  LDC R1, c[0x0][0x37c] ;  /* 0x0000df00ff017b82 */ /* 0x000e620000000800 */
[----:B------:R-:W2:Y:S02]  /*0010*/  S2R R0, SR_TID.X ;  /* 0x0000000000007919 */ /* 0x000ea40000002100 */
[----:B--2---:R-:W-:-:S13]  /*0020*/  ISETP.GE.U32.AND P2, PT, R0, 0x20, PT ;  /* 0x000000200000780c */ /* 0x004fda0003f46070 */
[----:B------:R-:W-:Y:S05]  /*0030*/  @P2 BRA `(.L_x_0) ;  /* 0x0000000000b82947 */ /* 0x000fea0003800000 */
[----:B------:R-:W2:Y:S01]  /*0040*/  S2UR UR6, SR_CgaCtaId ;  /* 0x00000000000679c3 */ /* 0x000ea20000008800 */
[----:B------:R-:W-:Y:S01]  /*0050*/  NOP ;  /* 0x0000000000007918 */ /* 0x000fe20000000000 */
[----:B------:R-:W-:Y:S02]  /*0060*/  UMOV UR4, 0x40 ;  /* 0x0000004000047882 */ /* 0x000fe40000000000 */
[----:B--2---:R-:W-:-:S09]  /*0070*/  ULEA UR4, UR6, UR4, 0x18 ;  /* 0x0000000406047291 */ /* 0x004fd2000f8ec0ff */
[----:B------:R-:W2:Y:S01]  /*0080*/  LDS.U8 R2, [UR4] ;  /* 0x00000004ff027984 */ /* 0x000ea20008000000 */
[----:B------:R-:W-:Y:S02]  /*0090*/  UMOV UR4, 0x400 ;  /* 0x0000040000047882 */ /* 0x000fe40000000000 */
[----:B------:R-:W-:Y:S01]  /*00a0*/  ULEA UR4, UR6, UR4, 0x18 ;  /* 0x0000000406047291 */ /* 0x000fe2000f8ec0ff */
[----:B--2---:R-:W-:-:S13]  /*00b0*/  ISETP.NE.AND P0, PT, R2, RZ, PT ;  /* 0x000000ff0200720c */ /* 0x004fda0003f05270 */
[----:B------:R-:W-:Y:S05]  /*00c0*/  @P0 BRA `(.L_x_1) ;  /* 0x00000000007c0947 */ /* 0x000fea0003800000 */
[----:B------:R-:W-:-:S13]  /*00d0*/  ELECT P0, URZ, PT ;  /* 0x0000000000ff782f */ /* 0x000fda0003800000 */
[----:B------:R-:W-:Y:S05]  /*00e0*/  @!P0 BRA `(.L_x_2) ;  /* 0x0000000000848947 */ /* 0x000fea0003800000 */
[----:B------:R-:W-:Y:S01]  /*00f0*/  UMOV UR5, 0x2 ;  /* 0x0000000200057882 */ /* 0x000fe20000000000 */
[----:B------:R-:W-:Y:S02]  /*0100*/  IMAD.MOV.U32 R5, RZ, RZ, 0x1 ;  /* 0x00000001ff057424 */ /* 0x000fe400078e00ff */
[----:B------:R-:W-:Y:S02]  /*0110*/  IMAD.MOV.U32 R3, RZ, RZ, 0x3 ;  /* 0x00000003ff037424 */ /* 0x000fe400078e00ff */
[----:B------:R-:W-:Y:S04]  /*0120*/  DEPBAR.LE SB2, 0x36 ;  /* 0x0000ad800000791a */ /* 0x000fe80000000000 */
[----:B------:R-:W2:Y:S02]  /*0130*/  UTCATOMSWS.FIND_AND_SET.ALIGN UP0, UR5, UR5 ;  /* 0x00000005000575e3 */ /* 0x000ea40008000800 */
[----:B--2---:R-:W-:-:S04]  /*0140*/  PLOP3.LUT P0, PT, PT, PT, UP0, 0x80, 0x8 ;  /* 0x000000000008781c */ /* 0x004fc80003f0f008 */
[----:B------:R-:W-:-:S04]  /*0150*/  SEL R2, RZ, 0xffffffff, !P0 ;  /* 0xffffffffff027807 */ /* 0x000fc80004000000 */
[----:B------:R-:W-:Y:S01]  /*0160*/  ISETP.NE.AND P0, PT, R2, RZ, PT ;  /* 0x000000ff0200720c */ /* 0x000fe20003f05270 */
[----:B------:R-:W-:-:S12]  /*0170*/  IMAD.U32 R2, RZ, RZ, UR5 ;  /* 0x00000005ff027e24 */ /* 0x000fd8000f8e00ff */
[----:B------:R-:W-:Y:S05]  /*0180*/  @P0 BRA `(.L_x_3) ;  /* 0x0000000000240947 */ /* 0x000fea0003800000 */
.L_x_4:
[----:B------:R-:W-:Y:S05]  /*0190*/  NANOSLEEP 0x64 ;  /* 0x000000640000795d */ /* 0x000fea0003800000 */
[----:B------:R-:W-:-:S05]  /*01a0*/  UMOV UR5, 0x2 ;  /* 0x0000000200057882 */ /* 0x000fca0000000000 */
[----:B------:R-:W-:Y:S04]  /*01b0*/  DEPBAR.LE SB2, 0x36 ;  /* 0x0000ad800000791a */ /* 0x000fe80000000000 */
[----:B------:R-:W2:Y:S02]  /*01c0*/  UTCATOMSWS.FIND_AND_SET.ALIGN UP0, UR5, UR5 ;  /* 0x00000005000575e3 */ /* 0x000ea40008000800 */
[----:B--2---:R-:W-:-:S04]  /*01d0*/  PLOP3.LUT P0, PT, PT, PT, UP0, 0x80, 0x8 ;  /* 0x000000000008781c */ /* 0x004fc80003f0f008 */
[----:B------:R-:W-:-:S04]  /*01e0*/  SEL R2, RZ, 0xffffffff, !P0 ;  /* 0xffffffffff027807 */ /* 0x000fc80004000000 */
[----:B------:R-:W-:Y:S01]  /*01f0*/  ISETP.NE.AND P0, PT, R2, RZ, PT ;  /* 0x000000ff0200720c */ /* 0x000fe20003f05270 */
[----:B------:R-:W-:-:S12]  /*0200*/  IMAD.U32 R2, RZ, RZ, UR5 ;  /* 0x00000005ff027e24 */ /* 0x000fd8000f8e00ff */
[----:B------:R-:W-:Y:S05]  /*0210*/  @!P0 BRA `(.L_x_4) ;  /* 0xfffffffc00dc8947 */ /* 0x000fea000383ffff */
.L_x_3:
[C---:B------:R-:W-:Y:S01]  /*0220*/  VIADD R4, R2.reuse, 0x10 ;  /* 0x0000001002047836 */ /* 0x040fe20000000000 */
[----:B------:R-:W-:Y:S01]  /*0230*/  UMOV UR5, 0x50 ;  /* 0x0000005000057882 */ /* 0x000fe20000000000 */
[----:B------:R-:W-:Y:S01]  /*0240*/  SHF.L.U32 R3, R3, R2, RZ ;  /* 0x0000000203037219 */ /* 0x000fe200000006ff */
[----:B------:R-:W-:Y:S01]  /*0250*/  ULEA UR5, UR6, UR5, 0x18 ;  /* 0x0000000506057291 */ /* 0x000fe2000f8ec0ff */
[----:B------:R-:W-:Y:S01]  /*0260*/  IMAD.SHL.U32 R2, R2, 0x20, RZ ;  /* 0x0000002002027824 */ /* 0x000fe200078e00ff */
[----:B------:R-:W-:-:S04]  /*0270*/  SHF.L.U32 R4, R5, R4, RZ ;  /* 0x0000000405047219 */ /* 0x000fc800000006ff */
[----:B------:R-:W-:-:S05]  /*0280*/  LOP3.LUT R3, R4, R3, RZ, 0xfc, !PT ;  /* 0x0000000304037212 */ /* 0x000fca00078efcff */
[----:B------:R2:W-:Y:S04]  /*0290*/  ATOMS.OR RZ, [UR5], R3 ;  /* 0x00000003ffff798c */ /* 0x0005e8000b000005 */
[----:B------:R2:W-:Y:S01]  /*02a0*/  STS [UR4], R2 ;  /* 0x00000002ff007988 */ /* 0x0005e20008000804 */
[----:B------:R-:W-:Y:S05]  /*02b0*/  BRA `(.L_x_2) ;  /* 0x0000000000107947 */ /* 0x000fea0003800000 */
.L_x_1:
[----:B------:R-:W-:Y:S01]  /*02c0*/  IMAD.MOV.U32 R3, RZ, RZ, -0x1 ;  /* 0xffffffffff037424 */ /* 0x000fe200078e00ff */
[----:B------:R-:W-:-:S04]  /*02d0*/  MOV R2, 0x300 ;  /* 0x0000030000027802 */ /* 0x000fc80000000f00 */
[----:B------:R2:W-:Y:S03]  /*02e0*/  STS [UR4], R3 ;  /* 0x00000003ff007988 */ /* 0x0005e60008000804 */
[----:B-12---:R-:W-:Y:S05]  /*02f0*/  CALL.REL.NOINC `($__internal_1_$__cuda_sm10x_tcgen05_guardrail_trap_phase_invalid_during_alloc) ;  /* 0x0000002000e87944 */ /* 0x006fea0003c00000 */
.L_x_2:
[----:B------:R-:W-:Y:S05]  /*0300*/  WARPSYNC.ALL ;  /* 0x0000000000007948 */ /* 0x000fea0003800000 */
[----:B------:R-:W-:Y:S01]  /*0310*/  NOP ;  /* 0x0000000000007918 */ /* 0x000fe20000000000 */
.L_x_0:
[----:B------:R-:W3:Y:S08]  /*0320*/  S2UR UR4, SR_CgaCtaId ;  /* 0x00000000000479c3 */ /* 0x000ef00000008800 */
[----:B------:R-:W-:Y:S01]  /*0330*/  BAR.SYNC.DEFER_BLOCKING 0x0 ;  /* 0x0000000000007b1d */ /* 0x000fe20000010000 */
[----:B------:R-:W-:-:S05]  /*0340*/  LOP3.LUT R36, R0, 0xff, RZ, 0xc0, !PT ;  /* 0x000000ff00247812 */ /* 0x000fca00078ec0ff */
[----:B------:R-:W-:Y:S02]  /*0350*/  UMOV UR8, 0x400 ;  /* 0x0000040000087882 */ /* 0x000fe40000000000 */
[----:B--2---:R-:W2:Y:S08]  /*0360*/  LDC R3, c[0x0][0x398] ;  /* 0x0000e600ff037b82 */ /* 0x004eb00000000800 */
[----:B------:R-:W4:Y:S01]  /*0370*/  LDC R6, c[0x0][0x3a0] ;  /* 0x0000e800ff067b82 */ /* 0x000f220000000800 */
[----:B---3--:R-:W-:-:S07]  /*0380*/  ULEA UR8, UR4, UR8, 0x18 ;  /* 0x0000000804087291 */ /* 0x008fce000f8ec0ff */
[----:B------:R-:W3:Y:S02]  /*0390*/  S2UR UR6, SR_CTAID.Y ;  /* 0x00000000000679c3 */ /* 0x000ee40000002600 */
[----:B------:R-:W5:Y:S06]  /*03a0*/  LDS R4, [UR8] ;  /* 0x00000008ff047984 */ /* 0x000f6c0008000800 */
[----:B------:R-:W-:Y:S06]  /*03b0*/  BAR.SYNC.DEFER_BLOCKING 0x0 ;  /* 0x0000000000007b1d */ /* 0x000fec0000010000 */
[----:B------:R-:W-:Y:S05]  /*03c0*/  @P2 BRA `(.L_x_5) ;  /* 0x0000000000182947 */ /* 0x000fea0003800000 */
[----:B------:R-:W-:Y:S01]  /*03d0*/  ELECT P0, URZ, PT ;  /* 0x0000000000ff782f */ /* 0x000fe20003800000 */
[----:B------:R-:W-:Y:S01]  /*03e0*/  IMAD.MOV.U32 R2, RZ, RZ, 0x1 ;  /* 0x00000001ff027424 */ /* 0x000fe200078e00ff */
[----:B------:R-:W-:Y:S01]  /*03f0*/  UMOV UR5, 0x40 ;  /* 0x0000004000057882 */ /* 0x000fe20000000000 */
[----:B------:R-:W-:Y:S01]  /*0400*/  UVIRTCOUNT.DEALLOC.SMPOOL 0x80 ;  /* 0x000000800000784c */ /* 0x000fe20000000000 */
[----:B------:R-:W-:-:S09]  /*0410*/  ULEA UR5, UR4, UR5, 0x18 ;  /* 0x0000000504057291 */ /* 0x000fd2000f8ec0ff */
[----:B------:R5:W-:Y:S03]  /*0420*/  @P0 STS.U8 [UR5], R2 ;  /* 0x00000002ff000988 */ /* 0x000be60008000005 */
.L_x_5:
[----:B------:R-:W5:Y:S01]  /*0430*/  S2UR UR4, SR_CTAID.Z ;  /* 0x00000000000479c3 */ /* 0x000f620000002700 */
[----:B------:R-:W4:Y:S01]  /*0440*/  LDCU UR5, c[0x0][0x370] ;  /* 0x00006e00ff0577ac */ /* 0x000f220008000800 */
[C---:B------:R-:W-:Y:S01]  /*0450*/  ISETP.GE.U32.AND P0, PT, R36.reuse, 0x20, PT ;  /* 0x000000202400780c */ /* 0x040fe20003f06070 */
[----:B--2--5:R-:W-:Y:S01]  /*0460*/  VIADD R2, R3, 0xffffffff ;  /* 0xffffffff03027836 */ /* 0x024fe20000000000 */
[C---:B------:R-:W-:Y:S01]  /*0470*/  ISETP.NE.U32.AND P3, PT, R36.reuse, RZ, PT ;  /* 0x000000ff2400720c */ /* 0x040fe20003f65070 */
[----:B------:R-:W2:Y:S01]  /*0480*/  LDCU UR7, c[0x0][0x374] ;  /* 0x00006e80ff0777ac */ /* 0x000ea20008000800 */
[----:B------:R-:W-:Y:S01]  /*0490*/  LEA R12, R36, UR8, 0x2 ;  /* 0x00000008240c7c11 */ /* 0x000fe2000f8e10ff */
[----:B----4-:R-:W-:Y:S01]  /*04a0*/  VIADD R9, R6, 0xffffffff ;  /* 0xffffffff06097836 */ /* 0x010fe20000000000 */
[----:B------:R-:W4:Y:S01]  /*04b0*/  S2UR UR11, SR_CTAID.X ;  /* 0x00000000000b79c3 */ /* 0x000f220000002500 */
[----:B------:R-:W5:Y:S01]  /*04c0*/  LDCU.64 UR16, c[0x0][0x3c0] ;  /* 0x00007800ff1077ac */ /* 0x000f620008000a00 */
[----:B------:R-:W-:Y:S01]  /*04d0*/  R2UR UR29, R4 ;  /* 0x00000000041d72ca */ /* 0x000fe200000e0000 */
[----:B------:R-:W-:Y:S04]  /*04e0*/  BSSY.RECONVERGENT B0, `(.L_x_6) ;  /* 0x0000011000007945 */ /* 0x000fe80003800200 */
[----:B------:R3:W-:Y:S01]  /*04f0*/  @!P0 STS [R12], RZ ;  /* 0x000000ff0c008388 */ /* 0x0007e20000000800 */
[----:B------:R-:W-:-:S03]  /*0500*/  NOP ;  /* 0x0000000000007918 */ /* 0x000fc60000000000 */
[----:B------:R3:W-:Y:S02]  /*0510*/  @!P3 STS [UR8+0x24], R2 ;  /* 0x00002402ff00b988 */ /* 0x0007e40008000808 */
[----:B--23--:R-:W-:Y:S02]  /*0520*/  UIMAD UR4, UR4, UR7, UR6 ;  /* 0x00000007040472a4 */ /* 0x00cfe4000f8e0206 */
[----:B------:R2:W-:Y:S02]  /*0530*/  @!P3 STS [UR8+0x20], R9 ;  /* 0x00002009ff00b988 */ /* 0x0005e40008000808 */
[----:B----4-:R-:W-:-:S04]  /*0540*/  UIMAD UR4, UR4, UR5, UR11 ;  /* 0x00000005040472a4 */ /* 0x010fc8000f8e020b */
[----:B------:R-:W-:-:S04]  /*0550*/  UIMAD UR4, UR4, 0x180, URZ ;  /* 0x00000180040478a4 */ /* 0x000fc8000f8e02ff */
[----:B-----5:R-:W-:-:S04]  /*0560*/  UIADD3 UR12, UP0, UPT, UR4, UR16, URZ ;  /* 0x00000010040c7290 */ /* 0x020fc8000ff1e0ff */
[----:B------:R-:W-:Y:S01]  /*0570*/  ULEA.HI.X.SX32 UR13, UR4, UR17, 0x1, UP0 ;  /* 0x00000011040d7291 */ /* 0x000fe200080f0eff */
[----:B--2---:R-:W-:Y:S11]  /*0580*/  @P3 BRA `(.L_x_7) ;  /* 0x0000000000183947 */ /* 0x004ff60003800000 */
[----:B------:R-:W2:Y:S01]  /*0590*/  LDS R3, [UR8+0x8] ;  /* 0x00000808ff037984 */ /* 0x000ea20008000800 */
[----:B------:R-:W3:Y:S01]  /*05a0*/  LDC.64 R10, c[0x0][0x380] ;  /* 0x0000e000ff0a7b82 */ /* 0x000ee20000000a00 */
[----:B------:R-:W-:Y:S02]  /*05b0*/  IMAD.MOV.U32 R4, RZ, RZ, 0x70 ;  /* 0x00000070ff047424 */ /* 0x000fe400078e00ff */
[----:B---3--:R3:W-:Y:S03]  /*05c0*/  STS.64 [UR8], R10 ;  /* 0x0000000aff007988 */ /* 0x0087e60008000a08 */
[----:B--2---:R-:W-:-:S05]  /*05d0*/  LOP3.LUT R3, R3, 0x10, R4, 0xd8, !PT ;  /* 0x0000001003037812 */ /* 0x004fca00078ed804 */
[----:B------:R3:W-:Y:S02]  /*05e0*/  STS [UR8+0x8], R3 ;  /* 0x00000803ff007988 */ /* 0x0007e40008000808 */
.L_x_7:
[----:B------:R-:W-:Y:S05]  /*05f0*/  BSYNC.RECONVERGENT B0 ;  /* 0x0000000000007941 */ /* 0x000fea0003800200 */
.L_x_6:
[----:B------:R-:W-:Y:S04]  /*0600*/  BSSY.RECONVERGENT B0, `(.L_x_8) ;  /* 0x000000a000007945 */ /* 0x000fe80003800200 */
[----:B------:R-:W-:Y:S05]  /*0610*/  @P3 BRA `(.L_x_9) ;  /* 0x0000000000203947 */ /* 0x000fea0003800000 */
[----:B---3--:R-:W2:Y:S01]  /*0620*/  LDS R3, [UR8+0x34] ;  /* 0x00003408ff037984 */ /* 0x008ea20008000800 */
[----:B------:R-:W-:Y:S02]  /*0630*/  IMAD.MOV.U32 R4, RZ, RZ, 0x1f000000 ;  /* 0x1f000000ff047424 */ /* 0x000fe400078e00ff */
[----:B------:R-:W-:Y:S01]  /*0640*/  @!P3 IMAD.MOV.U32 R5, RZ, RZ, 0x7f ;  /* 0x0000007fff05b424 */ /* 0x000fe200078e00ff */
[----:B------:R-:W3:Y:S02]  /*0650*/  @!P3 LDS R8, [UR8+0x38] ;  /* 0x00003808ff08b984 */ /* 0x000ee40008000800 */
[----:B--2---:R-:W-:Y:S02]  /*0660*/  LOP3.LUT R3, R3, 0xff000000, R4, 0xb8, !PT ;  /* 0xff00000003037812 */ /* 0x004fe400078eb804 */
[----:B---3--:R-:W-:-:S03]  /*0670*/  @!P3 LOP3.LUT R4, R8, 0xff, R5, 0xb8, !PT ;  /* 0x000000ff0804b812 */ /* 0x008fc600078eb805 */
[----:B------:R2:W-:Y:S04]  /*0680*/  STS [UR8+0x34], R3 ;  /* 0x00003403ff007988 */ /* 0x0005e80008000808 */
[----:B------:R2:W-:Y:S02]  /*0690*/  @!P3 STS [UR8+0x38], R4 ;  /* 0x00003804ff00b988 */ /* 0x0005e40008000808 */
.L_x_9:
[----:B------:R-:W-:Y:S05]  /*06a0*/  BSYNC.RECONVERGENT B0 ;  /* 0x0000000000007941 */ /* 0x000fea0003800200 */
.L_x_8:
[----:B------:R-:W-:Y:S04]  /*06b0*/  BSSY.RECONVERGENT B0, `(.L_x_10) ;  /* 0x000000e000007945 */ /* 0x000fe80003800200 */
[----:B------:R-:W-:Y:S05]  /*06c0*/  @P3 BRA `(.L_x_11) ;  /* 0x0000000000303947 */ /* 0x000fea0003800000 */
[----:B--2---:R-:W2:Y:S01]  /*06d0*/  LDS R4, [UR8+0x34] ;  /* 0x00003408ff047984 */ /* 0x004ea20008000800 */
[----:B---3--:R-:W3:Y:S03]  /*06e0*/  LDC.64 R10, c[0x0][0x3a8] ;  /* 0x0000ea00ff0a7b82 */ /* 0x008ee60000000a00 */
[----:B------:R-:W4:Y:S01]  /*06f0*/  LDS R3, [UR8+0x1c] ;  /* 0x00001c08ff037984 */ /* 0x000f220008000800 */
[C---:B---3--:R-:W-:Y:S01]  /*0700*/  SHF.L.U64.HI R8, R10.reuse, 0x1, R11 ;  /* 0x000000010a087819 */ /* 0x048fe2000001020b */
[----:B------:R-:W-:-:S03]  /*0710*/  IMAD.SHL.U32 R5, R10, 0x2, RZ ;  /* 0x000000020a057824 */ /* 0x000fc600078e00ff */
[--C-:B------:R-:W-:Y:S02]  /*0720*/  SHF.R.U32.HI R10, RZ, 0x4, R8.reuse ;  /* 0x00000004ff0a7819 */ /* 0x100fe40000011608 */
[----:B------:R-:W-:-:S05]  /*0730*/  SHF.R.U64 R5, R5, 0x4, R8 ;  /* 0x0000000405057819 */ /* 0x000fca0000001208 */
[----:B------:R5:W-:Y:S01]  /*0740*/  STS [UR8+0xc], R5 ;  /* 0x00000c05ff007988 */ /* 0x000be20008000808 */
[----:B--2---:R-:W-:Y:S02]  /*0750*/  LOP3.LUT R4, R4, 0x7, RZ, 0xb8, !PT ;  /* 0x0000000704047812 */ /* 0x004fe400078eb8ff */
[----:B----4-:R-:W-:-:S03]  /*0760*/  LOP3.LUT R3, R3, 0xf, R10, 0xb8, !PT ;  /* 0x0000000f03037812 */ /* 0x010fc600078eb80a */
[----:B------:R5:W-:Y:S04]  /*0770*/  STS [UR8+0x34], R4 ;  /* 0x00003404ff007988 */ /* 0x000be80008000808 */
[----:B------:R5:W-:Y:S02]  /*0780*/  STS [UR8+0x1c], R3 ;  /* 0x00001c03ff007988 */ /* 0x000be40008000808 */
.L_x_11:
[----:B------:R-:W-:Y:S05]  /*0790*/  BSYNC.RECONVERGENT B0 ;  /* 0x0000000000007941 */ /* 0x000fea0003800200 */
.L_x_10:
[----:B------:R-:W-:Y:S04]  /*07a0*/  BSSY.RECONVERGENT B1, `(.L_x_12) ;  /* 0x000001a000017945 */ /* 0x000fe80003800200 */
[----:B------:R-:W-:Y:S04]  /*07b0*/  BSSY.RELIABLE B0, `(.L_x_13) ;  /* 0x0000015000007945 */ /* 0x000fe80003800100 */
[----:B------:R-:W-:Y:S05]  /*07c0*/  @P3 BRA `(.L_x_14) ;  /* 0x0000000000203947 */ /* 0x000fea0003800000 */
[----:B--23-5:R-:W2:Y:S02]  /*07d0*/  LDS R3, [UR8+0x34] ;  /* 0x00003408ff037984 */ /* 0x02cea40008000800 */
[----:B--2---:R-:W-:-:S05]  /*07e0*/  LOP3.LUT R3, R3, 0x38, RZ, 0xb8, !PT ;  /* 0x0000003803037812 */ /* 0x004fca00078eb8ff */
[----:B------:R2:W-:Y:S01]  /*07f0*/  STS [UR8+0x34], R3 ;  /* 0x00003403ff007988 */ /* 0x0005e20008000808 */
[----:B------:R-:W-:Y:S05]  /*0800*/  @P3 BRA `(.L_x_15) ;  /* 0x0000000000203947 */ /* 0x000fea0003800000 */
[----:B--2---:R-:W2:Y:S01]  /*0810*/  LDS R3, [UR8+0x8] ;  /* 0x00000808ff037984 */ /* 0x004ea20008000800 */
[----:B------:R-:W-:-:S05]  /*0820*/  IMAD.MOV.U32 R4, RZ, RZ, 0x780 ;  /* 0x00000780ff047424 */ /* 0x000fca00078e00ff */
[----:B--2---:R-:W-:-:S05]  /*0830*/  LOP3.LUT R3, R3, 0x300, R4, 0xd8, !PT ;  /* 0x0000030003037812 */ /* 0x004fca00078ed804 */
[----:B------:R4:W-:Y:S02]  /*0840*/  STS [UR8+0x8], R3 ;  /* 0x00000803ff007988 */ /* 0x0009e40008000808 */
.L_x_14:
[----:B------:R-:W-:Y:S05]  /*0850*/  @P3 BRA `(.L_x_16) ;  /* 0x0000000000283947 */ /* 0x000fea0003800000 */
[----:B--2345:R-:W2:Y:S02]  /*0860*/  LDS R3, [UR8+0x8] ;  /* 0x00000808ff037984 */ /* 0x03cea40008000800 */
[----:B--2---:R-:W-:-:S05]  /*0870*/  LOP3.LUT R3, R3, 0x1800, RZ, 0xb8, !PT ;  /* 0x0000180003037812 */ /* 0x004fca00078eb8ff */
[----:B------:R3:W-:Y:S02]  /*0880*/  STS [UR8+0x8], R3 ;  /* 0x00000803ff007988 */ /* 0x0007e40008000808 */
.L_x_15:
[----:B------:R-:W-:Y:S05]  /*0890*/  @P3 BREAK.RELIABLE B0 ;  /* 0x0000000000003942 */ /* 0x000fea0003800100 */
[----:B------:R-:W-:Y:S05]  /*08a0*/  @P3 BRA `(.L_x_17) ;  /* 0x0000000000243947 */ /* 0x000fea0003800000 */
[----:B------:R-:W4:Y:S01]  /*08b0*/  LDS R4, [UR8+0x8] ;  /* 0x00000808ff047984 */ /* 0x000f220008000800 */
[----:B--23--:R-:W-:-:S05]  /*08c0*/  IMAD.MOV.U32 R3, RZ, RZ, 0x6000 ;  /* 0x00006000ff037424 */ /* 0x00cfca00078e00ff */
[----:B----4-:R-:W-:-:S04]  /*08d0*/  LOP3.LUT R3, R4, 0x4000, R3, 0xd8, !PT ;  /* 0x0000400004037812 */ /* 0x010fc800078ed803 */
[----:B------:R-:W-:-:S05]  /*08e0*/  LOP3.LUT R3, R3, 0x400000, RZ, 0xb8, !PT ;  /* 0x0040000003037812 */ /* 0x000fca00078eb8ff */
[----:B------:R2:W-:Y:S02]  /*08f0*/  STS [UR8+0x8], R3 ;  /* 0x00000803ff007988 */ /* 0x0005e40008000808 */
.L_x_16:
[----:B------:R-:W-:Y:S05]  /*0900*/  BSYNC.RELIABLE B0 ;  /* 0x0000000000007941 */ /* 0x000fea0003800100 */
.L_x_13:
[----:B--2345:R-:W2:Y:S02]  /*0910*/  @!P3 LDS R3, [UR8+0x8] ;  /* 0x00000808ff03b984 */ /* 0x03cea40008000800 */
[----:B--2---:R-:W-:-:S05]  /*0920*/  @!P3 LOP3.LUT R3, R3, 0x8000, RZ, 0xb8, !PT ;  /* 0x000080000303b812 */ /* 0x004fca00078eb8ff */
[----:B------:R4:W-:Y:S02]  /*0930*/  @!P3 STS [UR8+0x8], R3 ;  /* 0x00000803ff00b988 */ /* 0x0009e40008000808 */
.L_x_17:
[----:B------:R-:W-:Y:S05]  /*0940*/  BSYNC.RECONVERGENT B1 ;  /* 0x0000000000017941 */ /* 0x000fea0003800200 */
.L_x_12:
[----:B------:R-:W-:Y:S05]  /*0950*/  WARPSYNC.ALL ;  /* 0x0000000000007948 */ /* 0x000fea0003800000 */
[----:B------:R-:W-:Y:S01]  /*0960*/  NOP ;  /* 0x0000000000007918 */ /* 0x000fe20000000000 */
[----:B------:R-:W-:Y:S05]  /*0970*/  @P0 BRA `(.L_x_18) ;  /* 0x0000000000300947 */ /* 0x000fea0003800000 */
[----:B--234-:R-:W2:Y:S01]  /*0980*/  S2R R3, SR_LANEID ;  /* 0x0000000000037919 */ /* 0x01cea20000000000 */
[----:B------:R-:W-:Y:S05]  /*0990*/  WARPSYNC.ALL ;  /* 0x0000000000007948 */ /* 0x000fea0003800000 */
[----:B------:R-:W-:Y:S01]  /*09a0*/  NOP ;  /* 0x0000000000007918 */ /* 0x000fe20000000000 */
[----:B--2---:R-:W-:-:S05]  /*09b0*/  IMAD.SHL.U32 R3, R3, 0x4, RZ ;  /* 0x0000000403037824 */ /* 0x004fca00078e00ff */
[----:B------:R-:W2:Y:S01]  /*09c0*/  LDS R7, [R3+UR8] ;  /* 0x0000000803077984 */ /* 0x000ea20008000800 */
[----:B------:R-:W-:-:S05]  /*09d0*/  IADD3 R4, P1, PT, R3, UR12, RZ ;  /* 0x0000000c03047c10 */ /* 0x000fca000ff3e0ff */
[----:B------:R-:W-:-:S05]  /*09e0*/  IMAD.X R5, RZ, RZ, UR13, P1 ;  /* 0x0000000dff057e24 */ /* 0x000fca00088e06ff */
[----:B--2---:R5:W2:Y:S01]  /*09f0*/  ATOMG.E.EXCH.STRONG.GPU PT, RZ, [R4], R7 ;  /* 0x0000000704ff73a8 */ /* 0x004aa200041ee100 */
[----:B------:R-:W-:-:S04]  /*0a00*/  DEPBAR {5,4,3,2,1,0} ;  /* 0x0000003f0000791a */ /* 0x000fc80000000000 */
[----:B------:R-:W3:Y:S02]  /*0a10*/  CCTL.E.C.LDCU.IV.DEEP [UR12] ;  /* 0x000000000c007540 */ /* 0x000ee40009c08000 */
[----:B---3--:R5:W-:Y:S01]  /*0a20*/  UTMACCTL.IV [UR12] ;  /* 0x000000000c0079b9 */ /* 0x008be20008000000 */
[----:B------:R-:W-:Y:S01]  /*0a30*/  NOP ;  /* 0x0000000000007918 */ /* 0x000fe20000000000 */
.L_x_18:
[----:B------:R-:W-:Y:S05]  /*0a40*/  @P0 BRA `(.L_x_19) ;  /* 0x00000000000c0947 */ /* 0x000fea0003800000 */
[----:B------:R0:W-:Y:S01]  /*0a50*/  UTMACMDFLUSH ;  /* 0x00000000000079b7 */ /* 0x0001e20000000000 */
[----:B------:R-:W-:Y:S05]  /*0a60*/  @P0 BRA `(.L_x_19) ;  /* 0x0000000000040947 */ /* 0x000fea0003800000 */
[----:B------:R-:W-:-:S04]  /*0a70*/  DEPBAR.LE SB0, 0x0 ;  /* 0x000080000000791a */ /* 0x000fc80000000000 */
.L_x_19:
[----:B------:R-:W-:Y:S05]  /*0a80*/  WARPSYNC.ALL ;  /* 0x0000000000007948 */ /* 0x000fea0003800000 */
[----:B------:R-:W-:Y:S01]  /*0a90*/  NOP ;  /* 0x0000000000007918 */ /* 0x000fe20000000000 */
[----:B--2---:R-:W-:Y:S06]  /*0aa0*/  BAR.SYNC.DEFER_BLOCKING 0x0 ;  /* 0x0000000000007b1d */ /* 0x004fec0000010000 */
[----:B------:R-:W-:Y:S02]  /*0ab0*/  BSSY.RECONVERGENT B1, `(.L_x_20) ;  /* 0x000000b000017945 */ /* 0x000fe40003800200 */
[----:B------:R-:W-:Y:S06]  /*0ac0*/  BAR.SYNC.DEFER_BLOCKING 0x0 ;  /* 0x0000000000007b1d */ /* 0x000fec0000010000 */
[----:B------:R2:W-:Y:S01]  /*0ad0*/  @!P0 STS [R12], RZ ;  /* 0x000000ff0c008388 */ /* 0x0005e20000000800 */
[----:B------:R-:W-:Y:S01]  /*0ae0*/  NOP ;  /* 0x0000000000007918 */ /* 0x000fe20000000000 */
[----:B------:R-:W-:Y:S05]  /*0af0*/  @P3 BRA `(.L_x_21) ;  /* 0x0000000000183947 */ /* 0x000fea0003800000 */
[----:B---34-:R-:W3:Y:S01]  /*0b00*/  LDS R3, [UR8+0x8] ;  /* 0x00000808ff037984 */ /* 0x018ee20008000800 */
[----:B------:R-:W4:Y:S01]  /*0b10*/  LDC.64 R10, c[0x0][0x388] ;  /* 0x0000e200ff0a7b82 */ /* 0x000f220000000a00 */
[----:B-----5:R-:W-:Y:S02]  /*0b20*/  IMAD.MOV.U32 R4, RZ, RZ, 0x70 ;  /* 0x00000070ff047424 */ /* 0x020fe400078e00ff */
[----:B----4-:R4:W-:Y:S03]  /*0b30*/  STS.64 [UR8], R10 ;  /* 0x0000000aff007988 */ /* 0x0109e60008000a08 */
[----:B---3--:R-:W-:-:S05]  /*0b40*/  LOP3.LUT R3, R3, 0x10, R4, 0xd8, !PT ;  /* 0x0000001003037812 */ /* 0x008fca00078ed804 */
[----:B------:R4:W-:Y:S02]  /*0b50*/  STS [UR8+0x8], R3 ;  /* 0x00000803ff007988 */ /* 0x0009e40008000808 */
.L_x_21:
[----:B-----5:R-:W-:Y:S05]  /*0b60*/  BSYNC.RECONVERGENT B1 ;  /* 0x0000000000017941 */ /* 0x020fea0003800200 */
.L_x_20:
[----:B------:R-:W-:Y:S04]  /*0b70*/  BSSY.RECONVERGENT B2, `(.L_x_22) ;  /* 0x000000f000027945 */ /* 0x000fe80003800200 */
[----:B------:R-:W-:Y:S04]  /*0b80*/  BSSY.RELIABLE B1, `(.L_x_23) ;  /* 0x000000c000017945 */ /* 0x000fe80003800100 */
[----:B------:R-:W-:Y:S05]  /*0b90*/  @P3 BRA `(.L_x_24) ;  /* 0x0000000000283947 */ /* 0x000fea0003800000 */
[----:B---34-:R-:W3:Y:S01]  /*0ba0*/  LDS R3, [UR8+0x34] ;  /* 0x00003408ff037984 */ /* 0x018ee20008000800 */
[----:B------:R-:W-:Y:S01]  /*0bb0*/  IMAD.MOV.U32 R4, RZ, RZ, 0x1f000000 ;  /* 0x1f000000ff047424 */ /* 0x000fe200078e00ff */
[----:B------:R-:W-:Y:S05]  /*0bc0*/  @P3 BREAK.RELIABLE B1 ;  /* 0x0000000000013942 */ /* 0x000fea0003800100 */
[----:B---3--:R-:W-:-:S05]  /*0bd0*/  LOP3.LUT R3, R3, 0xff000000, R4, 0xb8, !PT ;  /* 0xff00000003037812 */ /* 0x008fca00078eb804 */
[----:B------:R3:W-:Y:S01]  /*0be0*/  STS [UR8+0x34], R3 ;  /* 0x00003403ff007988 */ /* 0x0007e20008000808 */
[----:B------:R-:W-:Y:S05]  /*0bf0*/  @P3 BRA `(.L_x_25) ;  /* 0x0000000000183947 */ /* 0x000fea0003800000 */
[----:B------:R-:W4:Y:S01]  /*0c00*/  LDS R4, [UR8+0x38] ;  /* 0x00003808ff047984 */ /* 0x000f220008000800 */
[----:B---3--:R-:W-:-:S05]  /*0c10*/  IMAD.MOV.U32 R3, RZ, RZ, 0x3f ;  /* 0x0000003fff037424 */ /* 0x008fca00078e00ff */
[----:B----4-:R-:W-:-:S05]  /*0c20*/  LOP3.LUT R3, R4, 0xff, R3, 0xb8, !PT ;  /* 0x000000ff04037812 */ /* 0x010fca00078eb803 */
[----:B------:R5:W-:Y:S02]  /*0c30*/  STS [UR8+0x38], R3 ;  /* 0x00003803ff007988 */ /* 0x000be40008000808 */
.L_x_24:
[----:B------:R-:W-:Y:S05]  /*0c40*/  BSYNC.RELIABLE B1 ;  /* 0x0000000000017941 */ /* 0x000fea0003800100 */
.L_x_23:
[----:B------:R2:W-:Y:S02]  /*0c50*/  @!P3 STS [UR8+0x20], R9 ;  /* 0x00002009ff00b988 */ /* 0x0005e40008000808 */
.L_x_25:
[----:B------:R-:W-:Y:S05]  /*0c60*/  BSYNC.RECONVERGENT B2 ;  /* 0x0000000000027941 */ /* 0x000fea0003800200 */
.L_x_22:
[----:B------:R-:W-:Y:S05]  /*0c70*/  WARPSYNC.ALL ;  /* 0x0000000000007948 */ /* 0x000fea0003800000 */
[----:B------:R-:W-:Y:S01]  /*0c80*/  NOP ;  /* 0x0000000000007918 */ /* 0x000fe20000000000 */
[----:B---345:R-:W3:Y:S01]  /*0c90*/  LDC R3, c[0x0][0x39c] ;  /* 0x0000e700ff037b82 */ /* 0x038ee20000000800 */
[----:B------:R-:W-:Y:S01]  /*0ca0*/  BSSY.RECONVERGENT B2, `(.L_x_26) ;  /* 0x0000010000027945 */ /* 0x000fe20003800200 */
[----:B---3--:R-:W-:-:S05]  /*0cb0*/  VIADD R3, R3, 0xffffffff ;  /* 0xffffffff03037836 */ /* 0x008fca0000000000 */
[----:B------:R3:W-:Y:S01]  /*0cc0*/  @!P3 STS [UR8+0x24], R3 ;  /* 0x00002403ff00b988 */ /* 0x0007e20008000808 */
[----:B------:R-:W-:Y:S05]  /*0cd0*/  @P3 BRA `(.L_x_27) ;  /* 0x0000000000303947 */ /* 0x000fea0003800000 */
[----:B------:R-:W4:Y:S01]  /*0ce0*/  LDS R5, [UR8+0x34] ;  /* 0x00003408ff057984 */ /* 0x000f220008000800 */
[----:B------:R-:W5:Y:S03]  /*0cf0*/  LDC.64 R10, c[0x0][0x3b0] ;  /* 0x0000ec00ff0a7b82 */ /* 0x000f660000000a00 */
[----:B------:R-:W2:Y:S01]  /*0d00*/  LDS R4, [UR8+0x1c] ;  /* 0x00001c08ff047984 */ /* 0x000ea20008000800 */
[C---:B-----5:R-:W-:Y:S01]  /*0d10*/  SHF.L.U64.HI R8, R10.reuse, 0x1, R11 ;  /* 0x000000010a087819 */ /* 0x060fe2000001020b */
[----:B------:R-:W-:-:S03]  /*0d20*/  IMAD.SHL.U32 R7, R10, 0x2, RZ ;  /* 0x000000020a077824 */ /* 0x000fc600078e00ff */
[--C-:B--2---:R-:W-:Y:S02]  /*0d30*/  SHF.R.U32.HI R9, RZ, 0x4, R8.reuse ;  /* 0x00000004ff097819 */ /* 0x104fe40000011608 */
[----:B------:R-:W-:-:S05]  /*0d40*/  SHF.R.U64 R7, R7, 0x4, R8 ;  /* 0x0000000407077819 */ /* 0x000fca0000001208 */
[----:B------:R5:W-:Y:S01]  /*0d50*/  STS [UR8+0xc], R7 ;  /* 0x00000c07ff007988 */ /* 0x000be20008000808 */
[----:B----4-:R-:W-:Y:S02]  /*0d60*/  LOP3.LUT R5, R5, 0x7, RZ, 0xb8, !PT ;  /* 0x0000000705057812 */ /* 0x010fe400078eb8ff */
[----:B------:R-:W-:-:S03]  /*0d70*/  LOP3.LUT R4, R4, 0xf, R9, 0xb8, !PT ;  /* 0x0000000f04047812 */ /* 0x000fc600078eb809 */
[----:B------:R5:W-:Y:S04]  /*0d80*/  STS [UR8+0x34], R5 ;  /* 0x00003405ff007988 */ /* 0x000be80008000808 */
[----:B------:R5:W-:Y:S02]  /*0d90*/  STS [UR8+0x1c], R4 ;  /* 0x00001c04ff007988 */ /* 0x000be40008000808 */
.L_x_27:
[----:B------:R-:W-:Y:S05]  /*0da0*/  BSYNC.RECONVERGENT B2 ;  /* 0x0000000000027941 */ /* 0x000fea0003800200 */
.L_x_26:
[----:B------:R-:W-:Y:S04]  /*0db0*/  BSSY.RECONVERGENT B3, `(.L_x_28) ;  /* 0x000001a000037945 */ /* 0x000fe80003800200 */
[----:B------:R-:W-:Y:S04]  /*0dc0*/  BSSY.RELIABLE B2, `(.L_x_29) ;  /* 0x0000015000027945 */ /* 0x000fe80003800100 */
[----:B------:R-:W-:Y:S05]  /*0dd0*/  @P3 BRA `(.L_x_30) ;  /* 0x0000000000203947 */ /* 0x000fea0003800000 */
[----:B-----5:R-:W4:Y:S02]  /*0de0*/  LDS R4, [UR8+0x34] ;  /* 0x00003408ff047984 */ /* 0x020f240008000800 */
[----:B----4-:R-:W-:-:S05]  /*0df0*/  LOP3.LUT R4, R4, 0x38, RZ, 0xb8, !PT ;  /* 0x0000003804047812 */ /* 0x010fca00078eb8ff */
[----:B------:R4:W-:Y:S01]  /*0e00*/  STS [UR8+0x34], R4 ;  /* 0x00003404ff007988 */ /* 0x0009e20008000808 */
[----:B------:R-:W-:Y:S05]  /*0e10*/  @P3 BRA `(.L_x_31) ;  /* 0x0000000000203947 */ /* 0x000fea0003800000 */
[----:B----4-:R-:W4:Y:S01]  /*0e20*/  LDS R4, [UR8+0x8] ;  /* 0x00000808ff047984 */ /* 0x010f220008000800 */
[----:B------:R-:W-:-:S05]  /*0e30*/  IMAD.MOV.U32 R5, RZ, RZ, 0x780 ;  /* 0x00000780ff057424 */ /* 0x000fca00078e00ff */
[----:B----4-:R-:W-:-:S05]  /*0e40*/  LOP3.LUT R4, R4, 0x300, R5, 0xd8, !PT ;  /* 0x0000030004047812 */ /* 0x010fca00078ed805 */
[----:B------:R4:W-:Y:S02]  /*0e50*/  STS [UR8+0x8], R4 ;  /* 0x00000804ff007988 */ /* 0x0009e40008000808 */
.L_x_30:
[----:B------:R-:W-:Y:S05]  /*0e60*/  @P3 BRA `(.L_x_32) ;  /* 0x0000000000283947 */ /* 0x000fea0003800000 */
[----:B----45:R-:W4:Y:S02]  /*0e70*/  LDS R4, [UR8+0x8] ;  /* 0x00000808ff047984 */ /* 0x030f240008000800 */
[----:B----4-:R-:W-:-:S05]  /*0e80*/  LOP3.LUT R4, R4, 0x1800, RZ, 0xb8, !PT ;  /* 0x0000180004047812 */ /* 0x010fca00078eb8ff */
[----:B------:R5:W-:Y:S02]  /*0e90*/  STS [UR8+0x8], R4 ;  /* 0x00000804ff007988 */ /* 0x000be40008000808 */
.L_x_31:
[----:B------:R-:W-:Y:S05]  /*0ea0*/  @P3 BREAK.RELIABLE B2 ;  /* 0x0000000000023942 */ /* 0x000fea0003800100 */
[----:B------:R-:W-:Y:S05]  /*0eb0*/  @P3 BRA `(.L_x_33) ;  /* 0x0000000000243947 */ /* 0x000fea0003800000 */
[----:B----45:R-:W4:Y:S01]  /*0ec0*/  LDS R4, [UR8+0x8] ;  /* 0x00000808ff047984 */ /* 0x030f220008000800 */
[----:B------:R-:W-:-:S05]  /*0ed0*/  IMAD.MOV.U32 R5, RZ, RZ, 0x6000 ;  /* 0x00006000ff057424 */ /* 0x000fca00078e00ff */
[----:B----4-:R-:W-:-:S04]  /*0ee0*/  LOP3.LUT R4, R4, 0x4000, R5, 0xd8, !PT ;  /* 0x0000400004047812 */ /* 0x010fc800078ed805 */
[----:B------:R-:W-:-:S05]  /*0ef0*/  LOP3.LUT R4, R4, 0x400000, RZ, 0xb8, !PT ;  /* 0x0040000004047812 */ /* 0x000fca00078eb8ff */
[----:B------:R4:W-:Y:S02]  /*0f00*/  STS [UR8+0x8], R4 ;  /* 0x00000804ff007988 */ /* 0x0009e40008000808 */
.L_x_32:
[----:B------:R-:W-:Y:S05]  /*0f10*/  BSYNC.RELIABLE B2 ;  /* 0x0000000000027941 */ /* 0x000fea0003800100 */
.L_x_29:
[----:B----45:R-:W4:Y:S02]  /*0f20*/  @!P3 LDS R4, [UR8+0x8] ;  /* 0x00000808ff04b984 */ /* 0x030f240008000800 */
[----:B----4-:R-:W-:-:S05]  /*0f30*/  @!P3 LOP3.LUT R4, R4, 0x8000, RZ, 0xb8, !PT ;  /* 0x000080000404b812 */ /* 0x010fca00078eb8ff */
[----:B------:R4:W-:Y:S02]  /*0f40*/  @!P3 STS [UR8+0x8], R4 ;  /* 0x00000804ff00b988 */ /* 0x0009e40008000808 */
.L_x_33:
[----:B------:R-:W-:Y:S05]  /*0f50*/  BSYNC.RECONVERGENT B3 ;  /* 0x0000000000037941 */ /* 0x000fea0003800200 */
.L_x_28:
[----:B------:R-:W-:Y:S05]  /*0f60*/  WARPSYNC.ALL ;  /* 0x0000000000007948 */ /* 0x000fea0003800000 */
[----:B------:R-:W-:Y:S01]  /*0f70*/  NOP ;  /* 0x0000000000007918 */ /* 0x000fe20000000000 */
[----:B------:R-:W-:-:S04]  /*0f80*/  UIADD3 UR5, UPT, UPT, UR4, 0x80, URZ ;  /* 0x0000008004057890 */ /* 0x000fc8000fffe0ff */
[----:B------:R-:W-:-:S04]  /*0f90*/  UIADD3 UR14, UP0, UPT, UR5, UR16, URZ ;  /* 0x00000010050e7290 */ /* 0x000fc8000ff1e0ff */
[----:B------:R-:W-:Y:S01]  /*0fa0*/  ULEA.HI.X.SX32 UR15, UR5, UR17, 0x1, UP0 ;  /* 0x00000011050f7291 */ /* 0x000fe200080f0eff */
[----:B------:R-:W-:Y:S11]  /*0fb0*/  @P0 BRA `(.L_x_34) ;  /* 0x0000000000300947 */ /* 0x000ff60003800000 */
[----:B----45:R-:W4:Y:S01]  /*0fc0*/  S2R R4, SR_LANEID ;  /* 0x0000000000047919 */ /* 0x030f220000000000 */
[----:B------:R-:W-:Y:S05]  /*0fd0*/  WARPSYNC.ALL ;  /* 0x0000000000007948 */ /* 0x000fea0003800000 */
[----:B------:R-:W-:Y:S01]  /*0fe0*/  NOP ;  /* 0x0000000000007918 */ /* 0x000fe20000000000 */
[----:B----4-:R-:W-:-:S05]  /*0ff0*/  IMAD.SHL.U32 R8, R4, 0x4, RZ ;  /* 0x0000000404087824 */ /* 0x010fca00078e00ff */
[----:B------:R-:W4:Y:S01]  /*1000*/  LDS R7, [R8+UR8] ;  /* 0x0000000808077984 */ /* 0x000f220008000800 */
[----:B------:R-:W-:-:S05]  /*1010*/  IADD3 R4, P1, PT, R8, UR14, RZ ;  /* 0x0000000e08047c10 */ /* 0x000fca000ff3e0ff */
[----:B------:R-:W-:-:S05]  /*1020*/  IMAD.X R5, RZ, RZ, UR15, P1 ;  /* 0x0000000fff057e24 */ /* 0x000fca00088e06ff */
[----:B----4-:R4:W5:Y:S01]  /*1030*/  ATOMG.E.EXCH.STRONG.GPU PT, RZ, [R4], R7 ;  /* 0x0000000704ff73a8 */ /* 0x01096200041ee100 */
[----:B------:R-:W-:-:S04]  /*1040*/  DEPBAR {5,4,3,2,1,0} ;  /* 0x0000003f0000791a */ /* 0x000fc80000000000 */
[----:B------:R-:W2:Y:S02]  /*1050*/  CCTL.E.C.LDCU.IV.DEEP [UR14] ;  /* 0x000000000e007540 */ /* 0x000ea40009c08000 */
[----:B--2---:R4:W-:Y:S01]  /*1060*/  UTMACCTL.IV [UR14] ;  /* 0x000000000e0079b9 */ /* 0x0049e20008000000 */
[----:B------:R-:W-:Y:S01]  /*1070*/  NOP ;  /* 0x0000000000007918 */ /* 0x000fe20000000000 */
.L_x_34:
[----:B------:R-:W-:Y:S05]  /*1080*/  @P0 BRA `(.L_x_35) ;  /* 0x00000000000c0947 */ /* 0x000fea0003800000 */
[----:B------:R0:W-:Y:S01]  /*1090*/  UTMACMDFLUSH ;  /* 0x00000000000079b7 */ /* 0x0001e20000000000 */
[----:B------:R-:W-:Y:S05]  /*10a0*/  @P0 BRA `(.L_x_35) ;  /* 0x0000000000040947 */ /* 0x000fea0003800000 */
[----:B------:R-:W-:-:S04]  /*10b0*/  DEPBAR.LE SB0, 0x0 ;  /* 0x000080000000791a */ /* 0x000fc80000000000 */
.L_x_35:
[----:B------:R-:W-:Y:S05]  /*10c0*/  WARPSYNC.ALL ;  /* 0x0000000000007948 */ /* 0x000fea0003800000 */
[----:B------:R-:W-:Y:S01]  /*10d0*/  NOP ;  /* 0x0000000000007918 */ /* 0x000fe20000000000 */
[----:B-----5:R-:W-:Y:S06]  /*10e0*/  BAR.SYNC.DEFER_BLOCKING 0x0 ;  /* 0x0000000000007b1d */ /* 0x020fec0000010000 */
[----:B------:R-:W-:Y:S02]  /*10f0*/  BSSY.RECONVERGENT B3, `(.L_x_36) ;  /* 0x000000b000037945 */ /* 0x000fe40003800200 */
[----:B------:R-:W-:Y:S06]  /*1100*/  BAR.SYNC.DEFER_BLOCKING 0x0 ;  /* 0x0000000000007b1d */ /* 0x000fec0000010000 */
[----:B------:R5:W-:Y:S01]  /*1110*/  @!P0 STS [R12], RZ ;  /* 0x000000ff0c008388 */ /* 0x000be20000000800 */
[----:B------:R-:W-:Y:S01]  /*1120*/  NOP ;  /* 0x0000000000007918 */ /* 0x000fe20000000000 */
[----:B------:R-:W-:Y:S05]  /*1130*/  @P3 BRA `(.L_x_37) ;  /* 0x0000000000183947 */ /* 0x000fea0003800000 */
[----:B----4-:R-:W4:Y:S01]  /*1140*/  LDS R4, [UR8+0x8] ;  /* 0x00000808ff047984 */ /* 0x010f220008000800 */
[----:B--2---:R-:W2:Y:S01]  /*1150*/  LDC.64 R8, c[0x0][0x390] ;  /* 0x0000e400ff087b82 */ /* 0x004ea20000000a00 */
[----:B------:R-:W-:Y:S02]  /*1160*/  IMAD.MOV.U32 R5, RZ, RZ, 0x70 ;  /* 0x00000070ff057424 */ /* 0x000fe400078e00ff */
[----:B--2---:R2:W-:Y:S03]  /*1170*/  STS.64 [UR8], R8 ;  /* 0x00000008ff007988 */ /* 0x0045e60008000a08 */
[----:B----4-:R-:W-:-:S05]  /*1180*/  LOP3.LUT R4, R4, 0x10, R5, 0xd8, !PT ;  /* 0x0000001004047812 */ /* 0x010fca00078ed805 */
[----:B------:R2:W-:Y:S02]  /*1190*/  STS [UR8+0x8], R4 ;  /* 0x00000804ff007988 */ /* 0x0005e40008000808 */
.L_x_37:
[----:B----4-:R-:W-:Y:S05]  /*11a0*/  BSYNC.RECONVERGENT B3 ;  /* 0x0000000000037941 */ /* 0x010fea0003800200 */
.L_x_36:
[----:B------:R-:W-:Y:S04]  /*11b0*/  BSSY.RECONVERGENT B4, `(.L_x_38) ;  /* 0x0000011000047945 */ /* 0x000fe80003800200 */
[----:B------:R-:W-:Y:S04]  /*11c0*/  BSSY.RELIABLE B3, `(.L_x_39) ;  /* 0x000000e000037945 */ /* 0x000fe80003800100 */
[----:B------:R-:W-:Y:S05]  /*11d0*/  @P3 BRA `(.L_x_40) ;  /* 0x0000000000243947 */ /* 0x000fea0003800000 */
[----:B--2---:R-:W2:Y:S01]  /*11e0*/  LDS R4, [UR8+0x34] ;  /* 0x00003408ff047984 */ /* 0x004ea20008000800 */
[----:B------:R-:W-:-:S05]  /*11f0*/  IMAD.MOV.U32 R5, RZ, RZ, 0x3f000000 ;  /* 0x3f000000ff057424 */ /* 0x000fca00078e00ff */
[----:B--2---:R-:W-:-:S05]  /*1200*/  LOP3.LUT R4, R4, 0xff000000, R5, 0xb8, !PT ;  /* 0xff00000004047812 */ /* 0x004fca00078eb805 */
[----:B------:R2:W-:Y:S01]  /*1210*/  STS [UR8+0x34], R4 ;  /* 0x00003404ff007988 */ /* 0x0005e20008000808 */
[----:B------:R-:W-:Y:S05]  /*1220*/  @P3 BRA `(.L_x_41) ;  /* 0x00000000001c3947 */ /* 0x000fea0003800000 */
[----:B--2---:R-:W2:Y:S01]  /*1230*/  LDS R4, [UR8+0x38] ;  /* 0x00003808ff047984 */ /* 0x004ea20008000800 */
[----:B------:R-:W-:-:S05]  /*1240*/  IMAD.MOV.U32 R5, RZ, RZ, 0x7f ;  /* 0x0000007fff057424 */ /* 0x000fca00078e00ff */
[----:B--2---:R-:W-:-:S05]  /*1250*/  LOP3.LUT R4, R4, 0xff, R5, 0xb8, !PT ;  /* 0x000000ff04047812 */ /* 0x004fca00078eb805 */
[----:B------:R4:W-:Y:S02]  /*1260*/  STS [UR8+0x38], R4 ;  /* 0x00003804ff007988 */ /* 0x0009e40008000808 */
.L_x_40:
[----:B------:R-:W-:Y:S05]  /*1270*/  @P3 BREAK.RELIABLE B3 ;  /* 0x0000000000033942 */ /* 0x000fea0003800100 */
[----:B------:R-:W-:Y:S05]  /*1280*/  @P3 BRA `(.L_x_42) ;  /* 0x00000000000c3947 */ /* 0x000fea0003800000 */
[----:B------:R2:W-:Y:S02]  /*1290*/  STS [UR8+0x20], R3 ;  /* 0x00002003ff007988 */ /* 0x0005e40008000808 */
.L_x_41:
[----:B------:R-:W-:Y:S05]  /*12a0*/  BSYNC.RELIABLE B3 ;  /* 0x0000000000037941 */ /* 0x000fea0003800100 */
.L_x_39:
[----:B------:R2:W-:Y:S02]  /*12b0*/  @!P3 STS [UR8+0x24], R2 ;  /* 0x00002402ff00b988 */ /* 0x0005e40008000808 */
.L_x_42:
[----:B------:R-:W-:Y:S05]  /*12c0*/  BSYNC.RECONVERGENT B4 ;  /* 0x0000000000047941 */ /* 0x000fea0003800200 */
.L_x_38:
[----:B------:R-:W-:Y:S05]  /*12d0*/  WARPSYNC.ALL ;  /* 0x0000000000007948 */ /* 0x000fea0003800000 */
[----:B------:R-:W-:Y:S01]  /*12e0*/  NOP ;  /* 0x0000000000007918 */ /* 0x000fe20000000000 */
[----:B------:R-:W-:Y:S04]  /*12f0*/  BSSY.RECONVERGENT B4, `(.L_x_43) ;  /* 0x000000e000047945 */ /* 0x000fe80003800200 */
[----:B------:R-:W-:Y:S05]  /*1300*/  @P3 BRA `(.L_x_44) ;  /* 0x0000000000303947 */ /* 0x000fea0003800000 */
[----:B--23--:R-:W2:Y:S01]  /*1310*/  LDS R3, [UR8+0x34] ;  /* 0x00003408ff037984 */ /* 0x00cea20008000800 */
[----:B----4-:R-:W3:Y:S03]  /*1320*/  LDC.64 R4, c[0x0][0x3b8] ;  /* 0x0000ee00ff047b82 */ /* 0x010ee60000000a00 */
        /* <DEDUP_REMOVED lines=10> */
.L_x_44:
[----:B------:R-:W-:Y:S05]  /*13d0*/  BSYNC.RECONVERGENT B4 ;  /* 0x0000000000047941 */ /* 0x000fea0003800200 */
.L_x_43:
[----:B------:R-:W-:Y:S04]  /*13e0*/  BSSY.RECONVERGENT B5, `(.L_x_45) ;  /* 0x000001a000057945 */ /* 0x000fe80003800200 */
[----:B------:R-:W-:Y:S04]  /*13f0*/  BSSY.RELIABLE B4, `(.L_x_46) ;  /* 0x0000015000047945 */ /* 0x000fe80003800100 */
[----:B------:R-:W-:Y:S05]  /*1400*/  @P3 BRA `(.L_x_47) ;  /* 0x0000000000203947 */ /* 0x000fea0003800000 */
[----:B--23--:R-:W2:Y:S02]  /*1410*/  LDS R2, [UR8+0x34] ;  /* 0x00003408ff027984 */ /* 0x00cea40008000800 */
[----:B--2---:R-:W-:-:S05]  /*1420*/  LOP3.LUT R2, R2, 0x38, RZ, 0xb8, !PT ;  /* 0x0000003802027812 */ /* 0x004fca00078eb8ff */
[----:B------:R2:W-:Y:S01]  /*1430*/  STS [UR8+0x34], R2 ;  /* 0x00003402ff007988 */ /* 0x0005e20008000808 */
[----:B------:R-:W-:Y:S05]  /*1440*/  @P3 BRA `(.L_x_48) ;  /* 0x0000000000203947 */ /* 0x000fea0003800000 */
[----:B--2---:R-:W2:Y:S01]  /*1450*/  LDS R2, [UR8+0x8] ;  /* 0x00000808ff027984 */ /* 0x004ea20008000800 */
[----:B------:R-:W-:-:S05]  /*1460*/  IMAD.MOV.U32 R3, RZ, RZ, 0x780 ;  /* 0x00000780ff037424 */ /* 0x000fca00078e00ff */
[----:B--2---:R-:W-:-:S05]  /*1470*/  LOP3.LUT R2, R2, 0x300, R3, 0xd8, !PT ;  /* 0x0000030002027812 */ /* 0x004fca00078ed803 */
[----:B------:R2:W-:Y:S02]  /*1480*/  STS [UR8+0x8], R2 ;  /* 0x00000802ff007988 */ /* 0x0005e40008000808 */
.L_x_47:
[----:B------:R-:W-:Y:S05]  /*1490*/  @P3 BRA `(.L_x_49) ;  /* 0x0000000000283947 */ /* 0x000fea0003800000 */
[----:B--23--:R-:W2:Y:S02]  /*14a0*/  LDS R2, [UR8+0x8] ;  /* 0x00000808ff027984 */ /* 0x00cea40008000800 */
[----:B--2---:R-:W-:-:S05]  /*14b0*/  LOP3.LUT R2, R2, 0x1800, RZ, 0xb8, !PT ;  /* 0x0000180002027812 */ /* 0x004fca00078eb8ff */
[----:B------:R3:W-:Y:S02]  /*14c0*/  STS [UR8+0x8], R2 ;  /* 0x00000802ff007988 */ /* 0x0007e40008000808 */
.L_x_48:
[----:B------:R-:W-:Y:S05]  /*14d0*/  @P3 BREAK.RELIABLE B4 ;  /* 0x0000000000043942 */ /* 0x000fea0003800100 */
[----:B------:R-:W-:Y:S05]  /*14e0*/  @P3 BRA `(.L_x_50) ;  /* 0x0000000000243947 */ /* 0x000fea0003800000 */
[----:B--23--:R-:W2:Y:S01]  /*14f0*/  LDS R2, [UR8+0x8] ;  /* 0x00000808ff027984 */ /* 0x00cea20008000800 */
[----:B------:R-:W-:-:S05]  /*1500*/  IMAD.MOV.U32 R3, RZ, RZ, 0x6000 ;  /* 0x00006000ff037424 */ /* 0x000fca00078e00ff */
[----:B--2---:R-:W-:-:S04]  /*1510*/  LOP3.LUT R2, R2, 0x6000, R3, 0xd8, !PT ;  /* 0x0000600002027812 */ /* 0x004fc800078ed803 */
[----:B------:R-:W-:-:S05]  /*1520*/  LOP3.LUT R2, R2, 0x400000, RZ, 0xb8, !PT ;  /* 0x0040000002027812 */ /* 0x000fca00078eb8ff */
[----:B------:R2:W-:Y:S02]  /*1530*/  STS [UR8+0x8], R2 ;  /* 0x00000802ff007988 */ /* 0x0005e40008000808 */
.L_x_49:
[----:B------:R-:W-:Y:S05]  /*1540*/  BSYNC.RELIABLE B4 ;  /* 0x0000000000047941 */ /* 0x000fea0003800100 */
.L_x_46:
[----:B--23--:R-:W2:Y:S02]  /*1550*/  @!P3 LDS R2, [UR8+0x8] ;  /* 0x00000808ff02b984 */ /* 0x00cea40008000800 */
[----:B--2---:R-:W-:-:S05]  /*1560*/  @!P3 LOP3.LUT R2, R2, 0x8000, RZ, 0xb8, !PT ;  /* 0x000080000202b812 */ /* 0x004fca00078eb8ff */
[----:B------:R2:W-:Y:S02]  /*1570*/  @!P3 STS [UR8+0x8], R2 ;  /* 0x00000802ff00b988 */ /* 0x0005e40008000808 */
.L_x_50:
[----:B------:R-:W-:Y:S05]  /*1580*/  BSYNC.RECONVERGENT B5 ;  /* 0x0000000000057941 */ /* 0x000fea0003800200 */
.L_x_45:
[----:B------:R-:W-:Y:S05]  /*1590*/  WARPSYNC.ALL ;  /* 0x0000000000007948 */ /* 0x000fea0003800000 */
[----:B------:R-:W-:Y:S01]  /*15a0*/  NOP ;  /* 0x0000000000007918 */ /* 0x000fe20000000000 */
[----:B------:R-:W-:-:S04]  /*15b0*/  UIADD3 UR4, UPT, UPT, UR4, 0x100, URZ ;  /* 0x0000010004047890 */ /* 0x000fc8000fffe0ff */
[----:B------:R-:W-:-:S04]  /*15c0*/  UIADD3 UR23, UP0, UPT, UR4, UR16, URZ ;  /* 0x0000001004177290 */ /* 0x000fc8000ff1e0ff */
[----:B------:R-:W-:Y:S01]  /*15d0*/  ULEA.HI.X.SX32 UR28, UR4, UR17, 0x1, UP0 ;  /* 0x00000011041c7291 */ /* 0x000fe200080f0eff */
[----:B------:R-:W-:Y:S11]  /*15e0*/  @P0 BRA `(.L_x_51) ;  /* 0x0000000000380947 */ /* 0x000ff60003800000 */
[----:B--23--:R-:W2:Y:S01]  /*15f0*/  S2R R2, SR_LANEID ;  /* 0x0000000000027919 */ /* 0x00cea20000000000 */
[----:B------:R-:W-:Y:S05]  /*1600*/  WARPSYNC.ALL ;  /* 0x0000000000007948 */ /* 0x000fea0003800000 */
[----:B------:R-:W-:Y:S01]  /*1610*/  NOP ;  /* 0x0000000000007918 */ /* 0x000fe20000000000 */
[----:B--2-4-:R-:W-:-:S05]  /*1620*/  IMAD.SHL.U32 R4, R2, 0x4, RZ ;  /* 0x0000000402047824 */ /* 0x014fca00078e00ff */
[----:B------:R-:W2:Y:S01]  /*1630*/  LDS R5, [R4+UR8] ;  /* 0x0000000804057984 */ /* 0x000ea20008000800 */
[----:B------:R-:W-:Y:S01]  /*1640*/  IADD3 R2, P1, PT, R4, UR23, RZ ;  /* 0x0000001704027c10 */ /* 0x000fe2000ff3e0ff */
[----:B------:R-:W-:-:S04]  /*1650*/  UMOV UR4, UR23 ;  /* 0x0000001700047c82 */ /* 0x000fc80008000000 */
[----:B------:R-:W-:Y:S01]  /*1660*/  IMAD.X R3, RZ, RZ, UR28, P1 ;  /* 0x0000001cff037e24 */ /* 0x000fe200088e06ff */
[----:B------:R-:W-:-:S04]  /*1670*/  UMOV UR5, UR28 ;  /* 0x0000001c00057c82 */ /* 0x000fc80008000000 */
[----:B--2---:R2:W3:Y:S01]  /*1680*/  ATOMG.E.EXCH.STRONG.GPU PT, RZ, [R2], R5 ;  /* 0x0000000502ff73a8 */ /* 0x0044e200041ee100 */
[----:B------:R-:W-:-:S04]  /*1690*/  DEPBAR {5,4,3,2,1,0} ;  /* 0x0000003f0000791a */ /* 0x000fc80000000000 */
[----:B------:R-:W4:Y:S02]  /*16a0*/  CCTL.E.C.LDCU.IV.DEEP [UR4] ;  /* 0x0000000004007540 */ /* 0x000f240009c08000 */
[----:B----4-:R2:W-:Y:S01]  /*16b0*/  UTMACCTL.IV [UR4] ;  /* 0x00000000040079b9 */ /* 0x0105e20008000000 */
[----:B------:R-:W-:Y:S01]  /*16c0*/  NOP ;  /* 0x0000000000007918 */ /* 0x000fe20000000000 */
.L_x_51:
[----:B------:R-:W-:Y:S05]  /*16d0*/  @P0 BRA `(.L_x_52) ;  /* 0x00000000000c0947 */ /* 0x000fea0003800000 */
[----:B------:R0:W-:Y:S01]  /*16e0*/  UTMACMDFLUSH ;  /* 0x00000000000079b7 */ /* 0x0001e20000000000 */
[----:B------:R-:W-:Y:S05]  /*16f0*/  @P0 BRA `(.L_x_52) ;  /* 0x0000000000040947 */ /* 0x000fea0003800000 */
[----:B------:R-:W-:-:S04]  /*1700*/  DEPBAR.LE SB0, 0x0 ;  /* 0x000080000000791a */ /* 0x000fc80000000000 */
.L_x_52:
[----:B------:R-:W-:Y:S05]  /*1710*/  WARPSYNC.ALL ;  /* 0x0000000000007948 */ /* 0x000fea0003800000 */
[----:B------:R-:W-:Y:S01]  /*1720*/  NOP ;  /* 0x0000000000007918 */ /* 0x000fe20000000000 */
[----:B---3--:R-:W-:Y:S01]  /*1730*/  BAR.SYNC.DEFER_BLOCKING 0x0 ;  /* 0x0000000000007b1d */ /* 0x008fe20000010000 */
[----:B------:R-:W-:Y:S01]  /*1740*/  ISETP.GE.AND P0, PT, R6, 0x1, PT ;  /* 0x000000010600780c */ /* 0x000fe20003f06270 */
[----:B------:R-:W-:Y:S01]  /*1750*/  USHF.L.U32 UR11, UR11, 0x7, URZ ;  /* 0x000000070b0b7899 */ /* 0x000fe200080006ff */
[----:B--2---:R-:W-:Y:S01]  /*1760*/  SHF.R.U32.HI R2, RZ, 0x5, R0 ;  /* 0x00000005ff027819 */ /* 0x004fe20000011600 */
[----:B------:R-:W-:-:S02]  /*1770*/  USHF.L.U32 UR27, UR6, 0x6, URZ ;  /* 0x00000006061b7899 */ /* 0x000fc400080006ff */
[----:B------:R-:W-:Y:S01]  /*1780*/  VOTEU.ALL UP0, P3 ;  /* 0x0000000000ff7886 */ /* 0x000fe20001800000 */
[----:B------:R-:W-:Y:S01]  /*1790*/  UMOV UR4, 0x1 ;  /* 0x0000000100047882 */ /* 0x000fe20000000000 */
[----:B------:R-:W-:Y:S01]  /*17a0*/  VOTEU.ALL UP1, P3 ;  /* 0x0000000000ff7886 */ /* 0x000fe20001820000 */
[----:B------:R-:W-:Y:S02]  /*17b0*/  R2UR UR22, R2 ;  /* 0x00000000021672ca */ /* 0x000fe400000e0000 */
[----:B------:R-:W-:-:S04]  /*17c0*/  @!UP0 UIADD3 UR16, UPT, UPT, -UR4, 0x100000, URZ ;  /* 0x0010000004108890 */ /* 0x000fc8000fffe1ff */
[----:B------:R-:W-:Y:S02]  /*17d0*/  @!UP0 USHF.L.U32 UR17, UR16, 0xb, URZ ;  /* 0x0000000b10118899 */ /* 0x000fe400080006ff */
[----:B------:R-:W-:Y:S02]  /*17e0*/  @!UP0 USHF.L.U32 UR16, UR16, 0x1, URZ ;  /* 0x0000000110108899 */ /* 0x000fe400080006ff */
[----:B------:R-:W-:-:S04]  /*17f0*/  @!UP0 UIADD3 UR4, UPT, UPT, -UR4, 0x100000, URZ ;  /* 0x0010000004048890 */ /* 0x000fc8000fffe1ff */
[----:B------:R-:W-:Y:S02]  /*1800*/  @!UP0 USHF.L.U32 UR5, UR4, 0xb, URZ ;  /* 0x0000000b04058899 */ /* 0x000fe400080006ff */
[----:B------:R-:W-:Y:S01]  /*1810*/  @!UP0 USHF.L.U32 UR4, UR4, 0x1, URZ ;  /* 0x0000000104048899 */ /* 0x000fe200080006ff */
[----:B------:R-:W-:Y:S01]  /*1820*/  VOTEU.ALL UP0, P3 ;  /* 0x0000000000ff7886 */ /* 0x000fe20001800000 */
[----:B------:R-:W2:Y:S04]  /*1830*/  FENCE.VIEW.ASYNC.S ;  /* 0x00000000000073c6 */ /* 0x000ea80000000000 */
[----:B--2---:R2:W3:Y:S06]  /*1840*/  @!UP0 SYNCS.EXCH.64 URZ, [UR8+0x3000], UR16 ;  /* 0x0030001008ff85b2 */ /* 0x0044ec0008000100 */
[----:B------:R2:W4:Y:S01]  /*1850*/  @!UP1 SYNCS.EXCH.64 URZ, [UR8+0x3010], UR4 ;  /* 0x0030100408ff95b2 */ /* 0x0005220008000100 */
[----:B------:R-:W-:Y:S05]  /*1860*/  @!P0 BRA `(.L_x_53) ;  /* 0x0000000400b88947 */ /* 0x000fea0003800000 */
[----:B---34-:R-:W-:Y:S01]  /*1870*/  BAR.SYNC.DEFER_BLOCKING 0x0 ;  /* 0x0000000000007b1d */ /* 0x018fe20000010000 */
[----:B------:R-:W-:Y:S01]  /*1880*/  @!P3 IMAD.MOV.U32 R2, RZ, RZ, 0x3000 ;  /* 0x00003000ff02b424 */ /* 0x000fe200078e00ff */
[----:B------:R-:W-:Y:S02]  /*1890*/  ELECT P1, URZ, PT ;  /* 0x0000000000ff782f */ /* 0x000fe40003820000 */
[----:B------:R-:W-:Y:S02]  /*18a0*/  ELECT P0, URZ, PT ;  /* 0x0000000000ff782f */ /* 0x000fe40003800000 */
[C---:B------:R-:W-:Y:S01]  /*18b0*/  ISETP.LT.U32.AND P1, PT, R36.reuse, 0x20, P1 ;  /* 0x000000202400780c */ /* 0x040fe20000f21070 */
[----:B------:R-:W-:Y:S01]  /*18c0*/  UIADD3 UR24, UPT, UPT, UR8, 0x2000, URZ ;  /* 0x0000200008187890 */ /* 0x000fe2000fffe0ff */
[----:B------:R-:W-:Y:S01]  /*18d0*/  ISETP.LT.U32.AND P0, PT, R36, 0x20, P0 ;  /* 0x000000202400780c */ /* 0x000fe20000701070 */
[----:B--2---:R-:W-:Y:S02]  /*18e0*/  USHF.R.U32.HI UR4, URZ, 0x4, UR8 ;  /* 0x00000004ff047899 */ /* 0x004fe40008011608 */
[----:B------:R-:W-:-:S02]  /*18f0*/  USHF.R.U32.HI UR6, URZ, 0x4, UR24 ;  /* 0x00000004ff067899 */ /* 0x000fc40008011618 */
[----:B------:R-:W-:Y:S02]  /*1900*/  USGXT.U32 UR4, UR4, 0xe ;  /* 0x0000000e0404789a */ /* 0x000fe40008000000 */
[----:B------:R-:W-:Y:S01]  /*1910*/  USGXT.U32 UR6, UR6, 0xe ;  /* 0x0000000e0606789a */ /* 0x000fe20008000000 */
[----:B------:R-:W-:Y:S01]  /*1920*/  UMOV UR20, 0xfffffffe ;  /* 0xfffffffe00147882 */ /* 0x000fe20000000000 */
[----:B------:R-:W-:Y:S02]  /*1930*/  UMOV UR21, 0x7fffbfdf ;  /* 0x7fffbfdf00157882 */ /* 0x000fe40000000000 */
[----:B------:R-:W-:Y:S01]  /*1940*/  VOTEU.ANY UP0, P1 ;  /* 0x0000000000ff7886 */ /* 0x000fe20000800100 */
[----:B------:R-:W-:Y:S01]  /*1950*/  VOTEU.ANY UP2, P1 ;  /* 0x0000000000ff7886 */ /* 0x000fe20000840100 */
[----:B------:R-:W-:Y:S01]  /*1960*/  VOTEU.ANY UP1, P0 ;  /* 0x0000000000ff7886 */ /* 0x000fe20000020100 */
[----:B------:R-:W-:Y:S01]  /*1970*/  VOTEU.ANY UP3, P0 ;  /* 0x0000000000ff7886 */ /* 0x000fe20000060100 */
[----:B------:R-:W-:Y:S01]  /*1980*/  UMOV UR5, URZ ;  /* 0x000000ff00057c82 */ /* 0x000fe20008000000 */
[----:B------:R2:W-:Y:S01]  /*1990*/  @!P3 SYNCS.ARRIVE.TRANS64 RZ, [UR8+0x3000], R2 ;  /* 0x00300002ffffb9a7 */ /* 0x0005e20008000008 */
[----:B------:R3:W-:Y:S06]  /*19a0*/  MEMBAR.ALL.CTA ;  /* 0x0000000000007992 */ /* 0x0007ec0000008000 */
[----:B---3--:R-:W3:Y:S01]  /*19b0*/  FENCE.VIEW.ASYNC.S ;  /* 0x00000000000073c6 */ /* 0x008ee20000000000 */
[----:B------:R-:W-:Y:S01]  /*19c0*/  @UP0 UIADD3 UR9, UPT, UPT, UR8, 0x3000, URZ ;  /* 0x0000300008090890 */ /* 0x000fe2000fffe0ff */
[----:B------:R-:W-:Y:S01]  /*19d0*/  @UP0 UMOV UR10, URZ ;  /* 0x000000ff000a0c82 */ /* 0x000fe20008000000 */
[----:B------:R-:W-:Y:S01]  /*19e0*/  @UP1 UIADD3 UR25, UPT, UPT, UR8, 0x3000, URZ ;  /* 0x0000300008191890 */ /* 0x000fe2000fffe0ff */
[----:B------:R-:W-:Y:S01]  /*19f0*/  @UP1 UMOV UR26, URZ ;  /* 0x000000ff001a1c82 */ /* 0x000fe20008000000 */
[----:B------:R-:W-:Y:S01]  /*1a00*/  UMOV UR7, URZ ;  /* 0x000000ff00077c82 */ /* 0x000fe20008000000 */
[----:B------:R-:W-:-:S02]  /*1a10*/  UIADD3.64 UR18, UPT, UPT, UR4, -UR20, URZ ;  /* 0x8000001404127297 */ /* 0x000fc4000fffe0ff */
[----:B------:R-:W-:Y:S02]  /*1a20*/  UIADD3.64 UR20, UPT, UPT, UR6, -UR20, URZ ;  /* 0x8000001406147297 */ /* 0x000fe4000fffe0ff */
[----:B------:R-:W-:Y:S01]  /*1a30*/  UISETP.NE.U32.AND UP0, UPT, UR22, URZ, UPT ;  /* 0x000000ff1600728c */ /* 0x000fe2000bf05070 */
[----:B------:R-:W-:Y:S01]  /*1a40*/  UMOV UR16, UR4 ;  /* 0x0000000400107c82 */ /* 0x000fe20008000000 */
[----:B------:R-:W-:Y:S01]  /*1a50*/  UMOV UR17, 0x80004020 ;  /* 0x8000402000117882 */ /* 0x000fe20000000000 */
[----:B------:R-:W-:Y:S01]  /*1a60*/  UMOV UR7, 0x80004020 ;  /* 0x8000402000077882 */ /* 0x000fe20000000000 */
[----:B---3--:R-:W-:Y:S06]  /*1a70*/  BAR.SYNC.DEFER_BLOCKING 0x0 ;  /* 0x0000000000007b1d */ /* 0x008fec0000010000 */
[----:B------:R2:W-:Y:S02]  /*1a80*/  @UP2 UTMALDG.2D [UR8], [UR12] ;  /* 0x000000080c0025b4 */ /* 0x0005e40008008000 */
[----:B------:R-:W-:Y:S06]  /*1a90*/  BAR.SYNC.DEFER_BLOCKING 0x0 ;  /* 0x0000000000007b1d */ /* 0x000fec0000010000 */
[----:B------:R2:W-:Y:S02]  /*1aa0*/  @UP3 UTMALDG.2D [UR24], [UR14] ;  /* 0x000000180e0035b4 */ /* 0x0005e40008008000 */
[----:B------:R-:W-:Y:S06]  /*1ab0*/  BAR.SYNC.DEFER_BLOCKING 0x0 ;  /* 0x0000000000007b1d */ /* 0x000fec0000010000 */
[----:B------:R-:W3:Y:S02]  /*1ac0*/  SYNCS.PHASECHK.TRANS64.TRYWAIT P0, [UR8+0x3000], RZ ;  /* 0x003000ffff0075a7 */ /* 0x000ee40008001108 */
[----:B--23--:R-:W-:Y:S05]  /*1ad0*/  @!P0 BRA `(.L_x_54) ;  /* 0x0000000800b48947 */ /* 0x00cfea0003800000 */
.L_x_66:
[----:B------:R-:W-:Y:S05]  /*1ae0*/  BRA.U UP0, `(.L_x_55) ;  /* 0x00000001001c7547 */ /* 0x000fea000b800000 */
[----:B------:R-:W-:Y:S01]  /*1af0*/  UMOV UR4, 0x0 ;  /* 0x0000000000047882 */ /* 0x000fe20000000000 */
[----:B------:R-:W-:Y:S01]  /*1b00*/  UMOV UR5, 0x8100010 ;  /* 0x0810001000057882 */ /* 0x000fe20000000000 */
[----:B------:R-:W-:Y:S01]  /*1b10*/  UMOV UR24, 0x0 ;  /* 0x0000000000187882 */ /* 0x000fe20000000000 */
[----:B------:R-:W-:Y:S01]  /*1b20*/  UMOV UR25, 0x8100010 ;  /* 0x0810001000197882 */ /* 0x000fe20000000000 */
[----:B------:R2:W-:Y:S01]  /*1b30*/  UTCHMMA gdesc[UR16], gdesc[UR6], tmem[UR29], tmem[UR4], idesc[UR5], !UPT ;  /* 0x00ff0406100075ea */ /* 0x0005e2000f80001d */
[----:B------:R2:W-:Y:S01]  /*1b40*/  UTCHMMA gdesc[UR18], gdesc[UR20], tmem[UR29], tmem[UR24], idesc[UR25], UPT ;  /* 0x00ff1814120075ea */ /* 0x0005e2000b80001d */
[----:B------:R-:W-:Y:S02]  /*1b50*/  NOP ;  /* 0x0000000000007918 */ /* 0x000fe40000000000 */
.L_x_55:
[----:B------:R-:W-:Y:S01]  /*1b60*/  ELECT P0, URZ, PT ;  /* 0x0000000000ff782f */ /* 0x000fe20003800000 */
[----:B--2---:R-:W-:-:S03]  /*1b70*/  UIADD3 UR4, UPT, UPT, UR8, 0x3010, URZ ;  /* 0x0000301008047890 */ /* 0x004fc6000fffe0ff */
[----:B------:R-:W-:Y:S01]  /*1b80*/  ISETP.LT.U32.AND P0, PT, R36, 0x20, P0 ;  /* 0x000000202400780c */ /* 0x000fe20000701070 */
[----:B------:R-:W-:-:S12]  /*1b90*/  UMOV UR5, URZ ;  /* 0x000000ff00057c82 */ /* 0x000fd80008000000 */
[----:B------:R-:W-:Y:S01]  /*1ba0*/  VOTEU.ANY UP0, P0 ;  /* 0x0000000000ff7886 */ /* 0x000fe20000000100 */
[----:B------:R-:W-:Y:S01]  /*1bb0*/  VOTEU.ANY UP1, P0 ;  /* 0x0000000000ff7886 */ /* 0x000fe20000020100 */
[----:B------:R-:W-:-:S03]  /*1bc0*/  ISETP.GE.U32.AND P0, PT, R6, 0x21, PT ;  /* 0x000000210600780c */ /* 0x000fc60003f06070 */
[----:B------:R-:W-:Y:S02]  /*1bd0*/  @UP0 UMOV UR9, UR4 ;  /* 0x0000000400090c82 */ /* 0x000fe40008000000 */
[----:B------:R2:W-:Y:S01]  /*1be0*/  @UP1 UTCBAR [UR9], URZ ;  /* 0x000000ff090013e9 */ /* 0x0005e200080000ff */
[----:B------:R-:W-:Y:S06]  /*1bf0*/  BAR.SYNC.DEFER_BLOCKING 0x0 ;  /* 0x0000000000007b1d */ /* 0x000fec0000010000 */
[----:B------:R-:W3:Y:S02]  /*1c00*/  SYNCS.PHASECHK.TRANS64.TRYWAIT P1, [UR8+0x3010], RZ ;  /* 0x003010ffff0075a7 */ /* 0x000ee40008021108 */
[----:B--23--:R-:W-:Y:S05]  /*1c10*/  @!P1 BRA `(.L_x_56) ;  /* 0x0000000800709947 */ /* 0x00cfea0003800000 */
.L_x_67:
[----:B------:R-:W-:Y:S05]  /*1c20*/  @!P0 BRA `(.L_x_53) ;  /* 0x0000000000c88947 */ /* 0x000fea0003800000 */
[----:B------:R-:W-:Y:S01]  /*1c30*/  IMAD.MOV.U32 R2, RZ, RZ, 0x1 ;  /* 0x00000001ff027424 */ /* 0x000fe200078e00ff */
[----:B------:R-:W2:Y:S01]  /*1c40*/  LDCU UR32, c[0x0][0x3a0] ;  /* 0x00007400ff2077ac */ /* 0x000ea20008000800 */
[----:B------:R-:W-:-:S05]  /*1c50*/  UMOV UR10, 0x20 ;  /* 0x00000020000a7882 */ /* 0x000fca0000000000 */
.L_x_60:
[----:B------:R-:W-:Y:S01]  /*1c60*/  BAR.SYNC.DEFER_BLOCKING 0x0 ;  /* 0x0000000000007b1d */ /* 0x000fe20000010000 */
[----:B------:R-:W-:Y:S01]  /*1c70*/  @!P3 IMAD.MOV.U32 R3, RZ, RZ, 0x3000 ;  /* 0x00003000ff03b424 */ /* 0x000fe200078e00ff */
[----:B------:R-:W-:Y:S02]  /*1c80*/  ELECT P1, URZ, PT ;  /* 0x0000000000ff782f */ /* 0x000fe40003820000 */
[----:B------:R-:W-:Y:S02]  /*1c90*/  ELECT P0, URZ, PT ;  /* 0x0000000000ff782f */ /* 0x000fe40003800000 */
[C---:B------:R-:W-:Y:S01]  /*1ca0*/  ISETP.LT.U32.AND P1, PT, R36.reuse, 0x20, P1 ;  /* 0x000000202400780c */ /* 0x040fe20000f21070 */
[----:B------:R-:W-:Y:S01]  /*1cb0*/  UMOV UR26, UR10 ;  /* 0x0000000a001a7c82 */ /* 0x000fe20008000000 */
[----:B------:R-:W-:-:S11]  /*1cc0*/  ISETP.LT.U32.AND P0, PT, R36, 0x20, P0 ;  /* 0x000000202400780c */ /* 0x000fd60000701070 */
[----:B------:R-:W-:Y:S02]  /*1cd0*/  VOTEU.ANY UP0, P1 ;  /* 0x0000000000ff7886 */ /* 0x000fe40000800100 */
[----:B------:R-:W-:Y:S01]  /*1ce0*/  VOTEU.ANY UP1, P0 ;  /* 0x0000000000ff7886 */ /* 0x000fe20000020100 */
[----:B------:R3:W-:Y:S01]  /*1cf0*/  @!P3 SYNCS.ARRIVE.TRANS64 RZ, [UR8+0x3000], R3 ;  /* 0x00300003ffffb9a7 */ /* 0x0007e20008000008 */
[----:B------:R4:W-:Y:S06]  /*1d00*/  MEMBAR.ALL.CTA ;  /* 0x0000000000007992 */ /* 0x0009ec0000008000 */
[----:B----4-:R-:W4:Y:S01]  /*1d10*/  FENCE.VIEW.ASYNC.S ;  /* 0x00000000000073c6 */ /* 0x010f220000000000 */
[----:B------:R-:W-:Y:S01]  /*1d20*/  @UP0 UIADD3 UR9, UPT, UPT, UR8, 0x3000, URZ ;  /* 0x0000300008090890 */ /* 0x000fe2000fffe0ff */
[----:B----4-:R-:W-:Y:S01]  /*1d30*/  VOTEU.ANY UP0, P1 ;  /* 0x0000000000ff7886 */ /* 0x010fe20000800100 */
[----:B------:R-:W-:-:S02]  /*1d40*/  @UP1 UIADD3 UR24, UPT, UPT, UR8, 0x2000, URZ ;  /* 0x0000200008181890 */ /* 0x000fc4000fffe0ff */
[----:B------:R-:W-:Y:S01]  /*1d50*/  @UP1 UIADD3 UR25, UPT, UPT, UR8, 0x3000, URZ ;  /* 0x0000300008191890 */ /* 0x000fe2000fffe0ff */
[----:B---3--:R-:W-:Y:S01]  /*1d60*/  IMAD.U32 R3, R2, -0x80000000, RZ ;  /* 0x8000000002037824 */ /* 0x008fe200078e00ff */
[----:B------:R-:W-:Y:S01]  /*1d70*/  VOTEU.ANY UP1, P0 ;  /* 0x0000000000ff7886 */ /* 0x000fe20000020100 */
[----:B------:R-:W-:Y:S06]  /*1d80*/  BAR.SYNC.DEFER_BLOCKING 0x0 ;  /* 0x0000000000007b1d */ /* 0x000fec0000010000 */
[----:B------:R3:W-:Y:S01]  /*1d90*/  @UP0 UTMALDG.2D [UR8], [UR12] ;  /* 0x000000080c0005b4 */ /* 0x0007e20008008000 */
[----:B------:R-:W-:Y:S01]  /*1da0*/  UISETP.NE.U32.AND UP0, UPT, UR22, URZ, UPT ;  /* 0x000000ff1600728c */ /* 0x000fe2000bf05070 */
[----:B------:R-:W-:Y:S06]  /*1db0*/  BAR.SYNC.DEFER_BLOCKING 0x0 ;  /* 0x0000000000007b1d */ /* 0x000fec0000010000 */
[----:B------:R3:W-:Y:S02]  /*1dc0*/  @UP1 UTMALDG.2D [UR24], [UR14] ;  /* 0x000000180e0015b4 */ /* 0x0007e40008008000 */
[----:B------:R-:W-:Y:S06]  /*1dd0*/  BAR.SYNC.DEFER_BLOCKING 0x0 ;  /* 0x0000000000007b1d */ /* 0x000fec0000010000 */
[----:B------:R-:W4:Y:S02]  /*1de0*/  SYNCS.PHASECHK.TRANS64.TRYWAIT P0, [UR8+0x3000], R3 ;  /* 0x00300003ff0075a7 */ /* 0x000f240008001108 */
[----:B---34-:R-:W-:Y:S05]  /*1df0*/  @!P0 BRA `(.L_x_57) ;  /* 0x0000000800048947 */ /* 0x018fea0003800000 */
.L_x_68:
[----:B------:R-:W-:Y:S05]  /*1e00*/  BRA.U UP0, `(.L_x_58) ;  /* 0x00000001001c7547 */ /* 0x000fea000b800000 */
[----:B------:R-:W-:Y:S01]  /*1e10*/  UMOV UR24, 0x0 ;  /* 0x0000000000187882 */ /* 0x000fe20000000000 */
[----:B------:R-:W-:Y:S01]  /*1e20*/  UMOV UR25, 0x8100010 ;  /* 0x0810001000197882 */ /* 0x000fe20000000000 */
[----:B------:R-:W-:Y:S01]  /*1e30*/  UMOV UR30, 0x0 ;  /* 0x00000000001e7882 */ /* 0x000fe20000000000 */
[----:B------:R-:W-:Y:S01]  /*1e40*/  UMOV UR31, 0x8100010 ;  /* 0x08100010001f7882 */ /* 0x000fe20000000000 */
[----:B------:R3:W-:Y:S01]  /*1e50*/  UTCHMMA gdesc[UR16], gdesc[UR6], tmem[UR29], tmem[UR24], idesc[UR25], UPT ;  /* 0x00ff1806100075ea */ /* 0x0007e2000b80001d */
[----:B------:R3:W-:Y:S01]  /*1e60*/  UTCHMMA gdesc[UR18], gdesc[UR20], tmem[UR29], tmem[UR30], idesc[UR31], UPT ;  /* 0x00ff1e14120075ea */ /* 0x0007e2000b80001d */
[----:B------:R-:W-:Y:S02]  /*1e70*/  NOP ;  /* 0x0000000000007918 */ /* 0x000fe40000000000 */
.L_x_58:
[----:B------:R-:W-:-:S04]  /*1e80*/  ELECT P0, URZ, PT ;  /* 0x0000000000ff782f */ /* 0x000fc80003800000 */
[----:B------:R-:W-:-:S13]  /*1e90*/  ISETP.LT.U32.AND P0, PT, R36, 0x20, P0 ;  /* 0x000000202400780c */ /* 0x000fda0000701070 */
[----:B------:R-:W-:Y:S01]  /*1ea0*/  VOTEU.ANY UP0, P0 ;  /* 0x0000000000ff7886 */ /* 0x000fe20000000100 */
[----:B------:R-:W-:-:S04]  /*1eb0*/  VOTEU.ANY UP1, P0 ;  /* 0x0000000000ff7886 */ /* 0x000fc80000020100 */
[----:B------:R-:W-:Y:S02]  /*1ec0*/  @UP0 UMOV UR9, UR4 ;  /* 0x0000000400090c82 */ /* 0x000fe40008000000 */
[----:B------:R4:W-:Y:S01]  /*1ed0*/  @UP1 UTCBAR [UR9], URZ ;  /* 0x000000ff090013e9 */ /* 0x0009e200080000ff */
[----:B------:R-:W-:Y:S06]  /*1ee0*/  BAR.SYNC.DEFER_BLOCKING 0x0 ;  /* 0x0000000000007b1d */ /* 0x000fec0000010000 */
[----:B------:R-:W3:Y:S02]  /*1ef0*/  SYNCS.PHASECHK.TRANS64.TRYWAIT P0, [UR8+0x3010], R3 ;  /* 0x00301003ff0075a7 */ /* 0x000ee40008001108 */
[----:B---34-:R-:W-:Y:S05]  /*1f00*/  @!P0 BRA `(.L_x_59) ;  /* 0x0000000400cc8947 */ /* 0x018fea0003800000 */
.L_x_69:
[----:B------:R-:W-:Y:S01]  /*1f10*/  UIADD3 UR10, UPT, UPT, UR10, 0x20, URZ ;  /* 0x000000200a0a7890 */ /* 0x000fe2000fffe0ff */
[----:B------:R-:W-:-:S03]  /*1f20*/  LOP3.LUT R2, R2, 0x1, RZ, 0x3c, !PT ;  /* 0x0000000102027812 */ /* 0x000fc600078e3cff */
[----:B--2---:R-:W-:-:S09]  /*1f30*/  UISETP.GE.AND UP0, UPT, UR10, UR32, UPT ;  /* 0x000000200a00728c */ /* 0x004fd2000bf06270 */
[----:B------:R-:W-:Y:S05]  /*1f40*/  BRA.U !UP0, `(.L_x_60) ;  /* 0xfffffffd08447547 */ /* 0x000fea000b83ffff */
.L_x_53:
[----:B---34-:R-:W-:Y:S06]  /*1f50*/  BAR.SYNC.DEFER_BLOCKING 0x0 ;  /* 0x0000000000007b1d */ /* 0x018fec0000010000 */
[----:B------:R-:W-:Y:S04]  /*1f60*/  BSSY.RECONVERGENT B5, `(.L_x_61) ;  /* 0x0000004000057945 */ /* 0x000fe80003800200 */
[----:B------:R-:W-:Y:S05]  /*1f70*/  @P3 BRA `(.L_x_62) ;  /* 0x0000000000083947 */ /* 0x000fea0003800000 */
[----:B------:R-:W3:Y:S02]  /*1f80*/  SYNCS.CCTL.IV [UR8+0x3000] ;  /* 0x00300000ff0079b1 */ /* 0x000ee40008000008 */
[----:B---3--:R-:W3:Y:S02]  /*1f90*/  SYNCS.CCTL.IV [UR8+0x3010] ;  /* 0x00301000ff0079b1 */ /* 0x008ee40008000008 */
.L_x_62:
[----:B--2---:R-:W-:Y:S05]  /*1fa0*/  BSYNC.RECONVERGENT B5 ;  /* 0x0000000000057941 */ /* 0x004fea0003800200 */
.L_x_61:
[----:B------:R-:W-:Y:S01]  /*1fb0*/  USHF.L.U32 UR4, UR22, 0x15, URZ ;  /* 0x0000001516047899 */ /* 0x000fe200080006ff */
[C---:B------:R-:W-:Y:S01]  /*1fc0*/  IMAD.SHL.U32 R2, R0.reuse, 0x10, RZ ;  /* 0x0000001000027824 */ /* 0x040fe200078e00ff */
[----:B------:R-:W-:Y:S01]  /*1fd0*/  USHF.L.U32 UR22, UR22, 0x3, URZ ;  /* 0x0000000316167899 */ /* 0x000fe200080006ff */
[----:B------:R-:W-:Y:S01]  /*1fe0*/  SHF.R.U32.HI R3, RZ, 0x1, R0 ;  /* 0x00000001ff037819 */ /* 0x000fe20000011600 */
[----:B------:R-:W-:Y:S01]  /*1ff0*/  ULOP3.LUT UR4, UR4, 0x600000, URZ, 0xc0, !UPT ;  /* 0x0060000004047892 */ /* 0x000fe2000f8ec0ff */
[----:B------:R-:W-:Y:S01]  /*2000*/  IMAD.SHL.U32 R0, R0, 0x80, RZ ;  /* 0x0000008000007824 */ /* 0x000fe200078e00ff */
[----:B------:R-:W-:Y:S01]  /*2010*/  ULOP3.LUT UR22, UR22, 0x20, URZ, 0xc0, !UPT ;  /* 0x0000002016167892 */ /* 0x000fe2000f8ec0ff */
[----:B------:R-:W-:Y:S02]  /*2020*/  LOP3.LUT R2, R2, 0x70, RZ, 0xc0, !PT ;  /* 0x0000007002027812 */ /* 0x000fe400078ec0ff */
[----:B------:R-:W-:Y:S01]  /*2030*/  ELECT P0, URZ, PT ;  /* 0x0000000000ff782f */ /* 0x000fe20003800000 */
[----:B------:R-:W-:Y:S01]  /*2040*/  UIADD3 UR4, UPT, UPT, UR22, UR4, UR29 ;  /* 0x0000000416047290 */ /* 0x000fe2000fffe01d */
[----:B------:R-:W-:Y:S01]  /*2050*/  LOP3.LUT R3, R2, 0x40, R3, 0x78, !PT ;  /* 0x0000004002037812 */ /* 0x000fe200078e7803 */
[----:B------:R-:W-:Y:S01]  /*2060*/  UMOV UR9, UR27 ;  /* 0x0000001b00097c82 */ /* 0x000fe20008000000 */
[----:B------:R-:W-:Y:S01]  /*2070*/  ISETP.LT.U32.AND P0, PT, R36, 0x20, P0 ;  /* 0x000000202400780c */ /* 0x000fe20000701070 */
[----:B------:R-:W-:Y:S01]  /*2080*/  UMOV UR10, UR11 ;  /* 0x0000000b000a7c82 */ /* 0x000fe20008000000 */
[----:B------:R-:W-:-:S04]  /*2090*/  LOP3.LUT R0, R3, 0x3f80, R0, 0xf8, !PT ;  /* 0x00003f8003007812 */ /* 0x000fc800078ef800 */
[----:B-----5:R-:W2:Y:S01]  /*20a0*/  LDTM.x32 R4, tmem[UR4] ;  /* 0x00000004000479ee */ /* 0x020ea200082c0000 */
[----:B------:R-:W-:Y:S01]  /*20b0*/  NOP ;  /* 0x0000000000007918 */ /* 0x000fe20000000000 */
[C---:B------:R-:W-:Y:S02]  /*20c0*/  LOP3.LUT R2, R0.reuse, 0x10, RZ, 0x3c, !PT ;  /* 0x0000001000027812 */ /* 0x040fe400078e3cff */
[----:B------:R-:W-:-:S03]  /*20d0*/  LOP3.LUT R3, R0, 0x20, RZ, 0x3c, !PT ;  /* 0x0000002000037812 */ /* 0x000fc600078e3cff */
[----:B--2---:R-:W-:Y:S01]  /*20e0*/  VOTEU.ANY UP0, P0 ;  /* 0x0000000000ff7886 */ /* 0x004fe20000000100 */
[----:B------:R-:W-:-:S04]  /*20f0*/  VOTEU.ANY UP1, P0 ;  /* 0x0000000000ff7886 */ /* 0x000fc80000020100 */
[----:B------:R-:W-:Y:S01]  /*2100*/  @UP0 UMOV UR4, UR23 ;  /* 0x0000001700040c82 */ /* 0x000fe20008000000 */
[----:B------:R-:W-:Y:S01]  /*2110*/  @UP0 UMOV UR5, UR28 ;  /* 0x0000001c00050c82 */ /* 0x000fe20008000000 */
[----:B---3--:R-:W-:Y:S01]  /*2120*/  BAR.SYNC.DEFER_BLOCKING 0x0 ;  /* 0x0000000000007b1d */ /* 0x008fe20000010000 */
[----:B------:R-:W-:Y:S02]  /*2130*/  F2FP.F16.F32.PACK_AB R4, R5, R4 ;  /* 0x000000040504723e */ /* 0x000fe400000000ff */
[----:B------:R-:W-:Y:S02]  /*2140*/  F2FP.F16.F32.PACK_AB R5, R7, R6 ;  /* 0x000000060705723e */ /* 0x000fe400000000ff */
[----:B------:R-:W-:Y:S02]  /*2150*/  F2FP.F16.F32.PACK_AB R12, R13, R12 ;  /* 0x0000000c0d0c723e */ /* 0x000fe400000000ff */
[----:B------:R-:W-:Y:S02]  /*2160*/  F2FP.F16.F32.PACK_AB R6, R9, R8 ;  /* 0x000000080906723e */ /* 0x000fe400000000ff */
[----:B------:R-:W-:-:S02]  /*2170*/  F2FP.F16.F32.PACK_AB R7, R11, R10 ;  /* 0x0000000a0b07723e */ /* 0x000fc400000000ff */
[----:B------:R-:W-:Y:S02]  /*2180*/  F2FP.F16.F32.PACK_AB R13, R15, R14 ;  /* 0x0000000e0f0d723e */ /* 0x000fe400000000ff */
[----:B------:R-:W-:Y:S02]  /*2190*/  F2FP.F16.F32.PACK_AB R20, R21, R20 ;  /* 0x000000141514723e */ /* 0x000fe400000000ff */
[----:B------:R-:W-:Y:S01]  /*21a0*/  F2FP.F16.F32.PACK_AB R14, R17, R16 ;  /* 0x00000010110e723e */ /* 0x000fe200000000ff */
[----:B------:R2:W-:Y:S01]  /*21b0*/  STS.128 [R0+UR8], R4 ;  /* 0x0000000400007988 */ /* 0x0005e20008000c08 */
[----:B------:R-:W-:Y:S02]  /*21c0*/  F2FP.F16.F32.PACK_AB R15, R19, R18 ;  /* 0x00000012130f723e */ /* 0x000fe400000000ff */
[----:B------:R-:W-:Y:S02]  /*21d0*/  F2FP.F16.F32.PACK_AB R21, R23, R22 ;  /* 0x000000161715723e */ /* 0x000fe400000000ff */
[----:B------:R-:W-:Y:S01]  /*21e0*/  F2FP.F16.F32.PACK_AB R28, R29, R28 ;  /* 0x0000001c1d1c723e */ /* 0x000fe200000000ff */
[----:B------:R2:W-:Y:S01]  /*21f0*/  STS.128 [R2+UR8], R12 ;  /* 0x0000000c02007988 */ /* 0x0005e20008000c08 */
[----:B------:R-:W-:-:S02]  /*2200*/  F2FP.F16.F32.PACK_AB R22, R25, R24 ;  /* 0x000000181916723e */ /* 0x000fc400000000ff */
[----:B------:R-:W-:Y:S02]  /*2210*/  F2FP.F16.F32.PACK_AB R23, R27, R26 ;  /* 0x0000001a1b17723e */ /* 0x000fe400000000ff */
[----:B------:R-:W-:Y:S02]  /*2220*/  F2FP.F16.F32.PACK_AB R29, R31, R30 ;  /* 0x0000001e1f1d723e */ /* 0x000fe400000000ff */
[----:B------:R-:W-:Y:S01]  /*2230*/  F2FP.F16.F32.PACK_AB R30, R33, R32 ;  /* 0x00000020211e723e */ /* 0x000fe200000000ff */
[----:B------:R2:W-:Y:S01]  /*2240*/  STS.128 [R3+UR8], R20 ;  /* 0x0000001403007988 */ /* 0x0005e20008000c08 */
[----:B------:R-:W-:Y:S02]  /*2250*/  F2FP.F16.F32.PACK_AB R31, R35, R34 ;  /* 0x00000022231f723e */ /* 0x000fe400000000ff */
[----:B------:R-:W-:-:S05]  /*2260*/  LOP3.LUT R8, R0, 0x30, RZ, 0x3c, !PT ;  /* 0x0000003000087812 */ /* 0x000fca00078e3cff */
[----:B------:R2:W-:Y:S01]  /*2270*/  STS.128 [R8+UR8], R28 ;  /* 0x0000001c08007988 */ /* 0x0005e20008000c08 */
[----:B------:R3:W-:Y:S06]  /*2280*/  MEMBAR.ALL.CTA ;  /* 0x0000000000007992 */ /* 0x0007ec0000008000 */
[----:B---3--:R-:W3:Y:S02]  /*2290*/  FENCE.VIEW.ASYNC.S ;  /* 0x00000000000073c6 */ /* 0x008ee40000000000 */
[----:B---3--:R-:W-:Y:S06]  /*22a0*/  BAR.SYNC.DEFER_BLOCKING 0x0 ;  /* 0x0000000000007b1d */ /* 0x008fec0000010000 */
[----:B------:R2:W-:Y:S01]  /*22b0*/  @UP1 UTMASTG.2D [UR8], [UR4] ;  /* 0x00000008040013b5 */ /* 0x0005e20008008000 */
[----:B------:R0:W-:Y:S01]  /*22c0*/  UTMACMDFLUSH ;  /* 0x00000000000079b7 */ /* 0x0001e20000000000 */
[----:B------:R-:W-:-:S04]  /*22d0*/  DEPBAR.LE SB0, 0x0 ;  /* 0x000080000000791a */ /* 0x000fc80000000000 */
[----:B------:R-:W-:Y:S08]  /*22e0*/  BAR.SYNC.DEFER_BLOCKING 0x0 ;  /* 0x0000000000007b1d */ /* 0x000ff00000010000 */
[----:B------:R-:W-:Y:S06]  /*22f0*/  BAR.SYNC.DEFER_BLOCKING 0x0 ;  /* 0x0000000000007b1d */ /* 0x000fec0000010000 */
[----:B--2---:R-:W-:Y:S05]  /*2300*/  @P2 BRA `(.L_x_63) ;  /* 0x0000000000a02947 */ /* 0x004fea0003800000 */
[----:B------:R-:W2:Y:S01]  /*2310*/  S2UR UR5, SR_CgaCtaId ;  /* 0x00000000000579c3 */ /* 0x000ea20000008800 */
[----:B------:R-:W-:Y:S01]  /*2320*/  NOP ;  /* 0x0000000000007918 */ /* 0x000fe20000000000 */
[----:B------:R-:W-:Y:S01]  /*2330*/  UMOV UR4, 0x50 ;  /* 0x0000005000047882 */ /* 0x000fe20000000000 */
[----:B------:R-:W-:Y:S02]  /*2340*/  IMAD.U32 R0, RZ, RZ, UR29 ;  /* 0x0000001dff007e24 */ /* 0x000fe4000f8e00ff */
[----:B------:R-:W-:Y:S02]  /*2350*/  IMAD.MOV.U32 R3, RZ, RZ, 0x3 ;  /* 0x00000003ff037424 */ /* 0x000fe400078e00ff */
[----:B------:R-:W-:Y:S01]  /*2360*/  IMAD.MOV.U32 R7, RZ, RZ, 0x1 ;  /* 0x00000001ff077424 */ /* 0x000fe200078e00ff */
[----:B------:R-:W-:-:S04]  /*2370*/  LOP3.LUT R0, R0, 0xffff, RZ, 0xc0, !PT ;  /* 0x0000ffff00007812 */ /* 0x000fc800078ec0ff */
[----:B------:R-:W-:-:S05]  /*2380*/  SHF.R.U32.HI R0, RZ, 0x5, R0 ;  /* 0x00000005ff007819 */ /* 0x000fca0000011600 */
[----:B------:R-:W-:Y:S01]  /*2390*/  VIADD R2, R0, 0x10 ;  /* 0x0000001000027836 */ /* 0x000fe20000000000 */
[----:B------:R-:W-:Y:S01]  /*23a0*/  SHF.L.U32 R0, R3, R0, RZ ;  /* 0x0000000003007219 */ /* 0x000fe200000006ff */
[----:B--2---:R-:W-:-:S03]  /*23b0*/  ULEA UR6, UR5, UR4, 0x18 ;  /* 0x0000000405067291 */ /* 0x004fc6000f8ec0ff */
[----:B------:R-:W-:-:S04]  /*23c0*/  SHF.L.U32 R3, R7, R2, RZ ;  /* 0x0000000207037219 */ /* 0x000fc800000006ff */
[----:B------:R-:W-:Y:S02]  /*23d0*/  LOP3.LUT R0, R3, R0, RZ, 0xfc, !PT ;  /* 0x0000000003007212 */ /* 0x000fe400078efcff */
[----:B------:R-:W2:Y:S02]  /*23e0*/  LDS R5, [UR6] ;  /* 0x00000006ff057984 */ /* 0x000ea40008000800 */
[C---:B------:R-:W-:Y:S02]  /*23f0*/  LOP3.LUT R2, R0.reuse, 0xffff, RZ, 0xc0, !PT ;  /* 0x0000ffff00027812 */ /* 0x040fe400078ec0ff */
[----:B--2---:R-:W-:-:S04]  /*2400*/  LOP3.LUT R3, R0, 0xffff, R5, 0x80, !PT ;  /* 0x0000ffff00037812 */ /* 0x004fc800078e8005 */
[----:B------:R-:W-:-:S13]  /*2410*/  ISETP.NE.AND P0, PT, R3, R2, PT ;  /* 0x000000020300720c */ /* 0x000fda0003f05270 */
[----:B------:R-:W-:Y:S05]  /*2420*/  @P0 BRA `(.L_x_64) ;  /* 0x0000000000500947 */ /* 0x000fea0003800000 */
[----:B------:R-:W-:Y:S02]  /*2430*/  SHF.R.U32.HI R5, RZ, 0x10, R5 ;  /* 0x00000010ff057819 */ /* 0x000fe40000011605 */
[----:B------:R-:W-:-:S04]  /*2440*/  SHF.R.U32.HI R2, RZ, 0x10, R0 ;  /* 0x00000010ff027819 */ /* 0x000fc80000011600 */
[----:B------:R-:W-:-:S04]  /*2450*/  LOP3.LUT R5, R5, R2, RZ, 0xc0, !PT ;  /* 0x0000000205057212 */ /* 0x000fc800078ec0ff */
[----:B------:R-:W-:-:S13]  /*2460*/  ISETP.NE.AND P0, PT, R5, R2, PT ;  /* 0x000000020500720c */ /* 0x000fda0003f05270 */
[----:B------:R-:W-:Y:S05]  /*2470*/  @P0 BRA `(.L_x_65) ;  /* 0x0000000000300947 */ /* 0x000fea0003800000 */
[----:B------:R-:W-:Y:S01]  /*2480*/  R2UR UR4, R0 ;  /* 0x00000000000472ca */ /* 0x000fe200000e0000 */
[----:B------:R-:W-:Y:S01]  /*2490*/  VOTEU.ANY UR5, UPT, PT ;  /* 0x0000000000057886 */ /* 0x000fe200038e0100 */
[----:B------:R-:W2:Y:S01]  /*24a0*/  S2R R0, SR_LANEID ;  /* 0x0000000000007919 */ /* 0x000ea20000000000 */
[----:B------:R-:W-:-:S10]  /*24b0*/  UFLO.U32 UR5, UR5 ;  /* 0x00000005000572bd */ /* 0x000fd400080e0000 */
[----:B------:R-:W-:-:S06]  /*24c0*/  ULOP3.LUT UR4, URZ, UR4, URZ, 0x33, !UPT ;  /* 0x00000004ff047292 */ /* 0x000fcc000f8e33ff */
[----:B------:R-:W-:-:S04]  /*24d0*/  IMAD.U32 R2, RZ, RZ, UR4 ;  /* 0x00000004ff027e24 */ /* 0x000fc8000f8e00ff */
[----:B------:R-:W3:Y:S02]  /*24e0*/  REDUX UR7, R2 ;  /* 0x00000000020773c4 */ /* 0x000ee40000000000 */
[----:B------:R4:W-:Y:S01]  /*24f0*/  UTCATOMSWS.AND URZ, UR4 ;  /* 0x0000000400ff79e3 */ /* 0x0009e20008000000 */
[----:B--2---:R-:W-:Y:S01]  /*2500*/  ISETP.EQ.U32.AND P0, PT, R0, UR5, PT ;  /* 0x0000000500007c0c */ /* 0x004fe2000bf02070 */
[----:B---3--:R-:W-:-:S12]  /*2510*/  IMAD.U32 R0, RZ, RZ, UR7 ;  /* 0x00000007ff007e24 */ /* 0x008fd8000f8e00ff */
[----:B------:R4:W-:Y:S01]  /*2520*/  @P0 ATOMS.AND RZ, [UR6], R0 ;  /* 0x00000000ffff098c */ /* 0x0009e2000a800006 */
[----:B------:R-:W-:Y:S05]  /*2530*/  BRA `(.L_x_63) ;  /* 0x0000000000147947 */ /* 0x000fea0003800000 */
.L_x_65:
[----:B------:R-:W-:-:S07]  /*2540*/  MOV R2, 0x2560 ;  /* 0x0000256000027802 */ /* 0x000fce0000000f00 */
[----:B-1----:R-:W-:Y:S05]  /*2550*/  CALL.REL.NOINC `($__internal_0_$__cuda_sm10x_tcgen05_guardrail_trap_col_being_dealloced_not_returned_by_alloc) ;  /* 0x0000000000447944 */ /* 0x002fea0003c00000 */
[----:B------:R-:W-:Y:S05]  /*2560*/  BRA `(.L_x_63) ;  /* 0x0000000000087947 */ /* 0x000fea0003800000 */
.L_x_64:
[----:B------:R-:W-:-:S07]  /*2570*/  MOV R2, 0x2590 ;  /* 0x0000259000027802 */ /* 0x000fce0000000f00 */
[----:B-1----:R-:W-:Y:S05]  /*2580*/  CALL.REL.NOINC `($__internal_2_$__cuda_sm10x_tcgen05_guardrail_trap_unallocated_columns_being_dealloced) ;  /* 0x0000000000507944 */ /* 0x002fea0003c00000 */
.L_x_63:
[----:B------:R-:W-:Y:S01]  /*2590*/  NOP ;  /* 0x0000000000007918 */ /* 0x000fe20000000000 */
[----:B----4-:R-:W-:Y:S05]  /*25a0*/  EXIT ;  /* 0x000000000000794d */ /* 0x010fea0003800000 */
.L_x_54:
[----:B------:R-:W2:Y:S02]  /*25b0*/  SYNCS.PHASECHK.TRANS64.TRYWAIT P0, [UR8+0x3000], RZ ;  /* 0x003000ffff0075a7 */ /* 0x000ea40008001108 */
[----:B--2---:R-:W-:Y:S05]  /*25c0*/  @!P0 BRA `(.L_x_54) ;  /* 0xfffffffc00f88947 */ /* 0x004fea000383ffff */
[----:B------:R-:W-:Y:S05]  /*25d0*/  BRA `(.L_x_66) ;  /* 0xfffffff400407947 */ /* 0x000fea000383ffff */
.L_x_56:
[----:B------:R-:W2:Y:S02]  /*25e0*/  SYNCS.PHASECHK.TRANS64.TRYWAIT P1, [UR8+0x3010], RZ ;  /* 0x003010ffff0075a7 */ /* 0x000ea40008021108 */
[----:B--2---:R-:W-:Y:S05]  /*25f0*/  @!P1 BRA `(.L_x_56) ;  /* 0xfffffffc00f89947 */ /* 0x004fea000383ffff */
[----:B------:R-:W-:Y:S05]  /*2600*/  BRA `(.L_x_67) ;  /* 0xfffffff400847947 */ /* 0x000fea000383ffff */
.L_x_57:
[----:B------:R-:W3:Y:S02]  /*2610*/  SYNCS.PHASECHK.TRANS64.TRYWAIT P0, [UR8+0x3000], R3 ;  /* 0x00300003ff0075a7 */ /* 0x000ee40008001108 */
[----:B---3--:R-:W-:Y:S05]  /*2620*/  @!P0 BRA `(.L_x_57) ;  /* 0xfffffffc00f88947 */ /* 0x008fea000383ffff */
[----:B------:R-:W-:Y:S05]  /*2630*/  BRA `(.L_x_68) ;  /* 0xfffffff400f07947 */ /* 0x000fea000383ffff */
.L_x_59:
[----:B------:R-:W3:Y:S02]  /*2640*/  SYNCS.PHASECHK.TRANS64.TRYWAIT P0, [UR8+0x3010], R3 ;  /* 0x00301003ff0075a7 */ /* 0x000ee40008001108 */
[----:B---3--:R-:W-:Y:S05]  /*2650*/  @!P0 BRA `(.L_x_59) ;  /* 0xfffffffc00f88947 */ /* 0x008fea000383ffff */
[----:B------:R-:W-:Y:S05]  /*2660*/  BRA `(.L_x_69) ;  /* 0xfffffff800287947 */ /* 0x000fea000383ffff */
        .weak           $__internal_0_$__cuda_sm10x_tcgen05_guardrail_trap_col_being_dealloced_not_returned_by_alloc
        .type           $__internal_0_$__cuda_sm10x_tcgen05_guardrail_trap_col_being_dealloced_not_returned_by_alloc,@function
        .size           $__internal_0_$__cuda_sm10x_tcgen05_guardrail_trap_col_being_dealloced_not_returned_by_alloc,($__internal_1_$__cuda_sm10x_tcgen05_guardrail_trap_phase_invalid_during_alloc - $__internal_0_$__cuda_sm10x_tcgen05_guardrail_trap_col_being_dealloced_not_returned_by_alloc)
$__internal_0_$__cuda_sm10x_tcgen05_guardrail_trap_col_being_dealloced_not_returned_by_alloc:
[----:B------:R-:W-:Y:S05]  /*2670*/  BPT.TRAP 0x1 ;  /* 0x000000040000795c */ /* 0x000fea0000300000 */
[----:B------:R-:W-:-:S04]  /*2680*/  IMAD.MOV.U32 R3, RZ, RZ, 0x0 ;  /* 0x00000000ff037424 */ /* 0x000fc800078e00ff */
[----:B------:R-:W-:Y:S05]  /*2690*/  RET.REL.NODEC R2 `(gluon_tcgen05) ;  /* 0xffffffd802587950 */ /* 0x000fea0003c3ffff */
        .weak           $__internal_1_$__cuda_sm10x_tcgen05_guardrail_trap_phase_invalid_during_alloc
        .type           $__internal_1_$__cuda_sm10x_tcgen05_guardrail_trap_phase_invalid_during_alloc,@function
        .size           $__internal_1_$__cuda_sm10x_tcgen05_guardrail_trap_phase_invalid_during_alloc,($__internal_2_$__cuda_sm10x_tcgen05_guardrail_trap_unallocated_columns_being_dealloced - $__internal_1_$__cuda_sm10x_tcgen05_guardrail_trap_phase_invalid_during_alloc)
$__internal_1_$__cuda_sm10x_tcgen05_guardrail_trap_phase_invalid_during_alloc:
[----:B------:R-:W-:Y:S05]  /*26a0*/  BPT.TRAP 0x1 ;  /* 0x000000040000795c */ /* 0x000fea0000300000 */
[----:B------:R-:W-:-:S04]  /*26b0*/  IMAD.MOV.U32 R3, RZ, RZ, 0x0 ;  /* 0x00000000ff037424 */ /* 0x000fc800078e00ff */
[----:B------:R-:W-:Y:S05]  /*26c0*/  RET.REL.NODEC R2 `(gluon_tcgen05) ;  /* 0xffffffd8024c7950 */ /* 0x000fea0003c3ffff */
        .weak           $__internal_2_$__cuda_sm10x_tcgen05_guardrail_trap_unallocated_columns_being_dealloced
        .type           $__internal_2_$__cuda_sm10x_tcgen05_guardrail_trap_unallocated_columns_being_dealloced,@function
        .size           $__internal_2_$__cuda_sm10x_tcgen05_guardrail_trap_unallocated_columns_being_dealloced,(.L_x_73 - $__internal_2_$__cuda_sm10x_tcgen05_guardrail_trap_unallocated_columns_being_dealloced)
$__internal_2_$__cuda_sm10x_tcgen05_guardrail_trap_unallocated_columns_being_dealloced:
[----:B------:R-:W-:Y:S05]  /*26d0*/  BPT.TRAP 0x1 ;  /* 0x000000040000795c */ /* 0x000fea0000300000 */
[----:B------:R-:W-:-:S04]  /*26e0*/  IMAD.MOV.U32 R3, RZ, RZ, 0x0 ;  /* 0x00000000ff037424 */ /* 0x000fc800078e00ff */
[----:B------:R-:W-:Y:S05]  /*26f0*/  RET.REL.NODEC R2 `(gluon_tcgen05) ;  /* 0xffffffd802407950 */ /* 0x000fea0003c3ffff */
.L_x_70:
[----:B------:R-:W-:-:S00]  /*2700*/  BRA `(.L_x_70) ;  /* 0xfffffffc00fc7947 */ /* 0x000fc0000383ffff */
[----:B------:R-:W-:-:S00]  /*2710*/  NOP ;  /* 0x0000000000007918 */ /* 0x000fc00000000000 */
        /* <DEDUP_REMOVED lines=14> */
.L_x_73:


//--------------------- .nv.shared.gluon_tcgen05  --------------------------
	.section	.nv.shared.gluon_tcgen05,"aw",@nobits
	.sectionflags	@""
	.align	16
	.zero		1024


//--------------------- .nv.shared.reserved.0     --------------------------
	.section	.nv.shared.reserved.0,"aw",@nobits
	.align	8
	.weak		__nv_reservedSMEM_offset_0_alias
	.size		__nv_reservedSMEM_offset_0_alias, 0, 64
	.other		__nv_reservedSMEM_offset_0_alias,@"STO_CUDA_RESERVED_SHARED STV_DEFAULT"
__nv_reservedSMEM_offset_0_alias:
	.zero		0
.nv.shared.reserved.0:
	.zero		64
	.weak		__nv_reservedSMEM_allocation_phase
	.type		__nv_reservedSMEM_allocation_phase,@object
	.size		__nv_reservedSMEM_allocation_phase,(.L_0 - __nv_reservedSMEM_allocation_phase)
__nv_reservedSMEM_allocation_phase:
	.zero		1
.L_0:
	.zero		7
	.weak		__nv_reservedSMEM_devtool_atexit_pc
	.type		__nv_reservedSMEM_devtool_atexit_pc,@object
	.size		__nv_reservedSMEM_devtool_atexit_pc,(__nv_reservedSMEM_allocation_mask - __nv_reservedSMEM_devtool_atexit_pc)
__nv_reservedSMEM_devtool_atexit_pc:
	.zero		8
	.weak		__nv_reservedSMEM_allocation_mask
	.type		__nv_reservedSMEM_allocation_mask,@object
	.size		__nv_reservedSMEM_allocation_mask,(.L_2 - __nv_reservedSMEM_allocation_mask)
__nv_reservedSMEM_allocation_mask:
	.zero		4
.L_2:


//--------------------- .nv.constant0.gluon_tcgen05 --------------------------
	.section	.nv.constant0.gluon_tcgen05,"a",@progbits
	.sectionflags	@""
	.align	4
.nv.constant0.gluon_tcgen05:
	.zero		976


//--------------------- SYMBOLS --------------------------

	.type		.nv.reservedSmem.offset0,@object
	.size		.nv.reservedSmem.offset0,0x4
	.type		.nv.reservedSmem.cap,@object
	.size		.nv.reservedSmem.cap,0x4
